	.target	sm_90a

	.elftype	@"ET_EXEC"


//--------------------- .note.nv.tkinfo           --------------------------
	.section	.note.nv.tkinfo,"",@"SHT_NOTE"
	.sectionflags	@"SHF_NOTE_NV_TKINFO"
	.tkinfo
        /*0018*/ 	.word	0x00000002
        /*0030*/ 	.string	""
        /*0030*/ 	.string	"ptxas"
        /*0030*/ 	.string	"Cuda compilation tools, release 13.0, V13.0.88"
        /*0030*/ 	.string	"Build cuda_13.0.r13.0/compiler.36424714_0"
        /*0030*/ 	.string	"-arch sm_90a -m 64 "



//--------------------- .note.nv.cuinfo           --------------------------
	.section	.note.nv.cuinfo,"",@"SHT_NOTE"
	.sectionflags	@"SHF_NOTE_NV_CUINFO"
        /*0018*/ 	.short	0x0002
        /*001a*/ 	.short	0x005a
        /*001c*/ 	.short	0x0082
	.zero		2


//--------------------- .nv.info                  --------------------------
	.section	.nv.info,"",@"SHT_CUDA_INFO"
	.align	4


	//----- nvinfo : EIATTR_REGCOUNT
	.align		4
        /*0000*/ 	.byte	0x04, 0x2f
        /*0002*/ 	.short	(.L_15 - .L_14)
	.align		4
.L_14:
        /*0004*/ 	.word	index@(_ZN7cutlass13device_kernelINS_4gemm6kernel13GemmUniversalIN4cute5tupleIJiiiiEEENS1_10collective13CollectiveMmaINS1_34MainloopSm90TmaGmmaWarpSpecializedILi14ENS5_IJNS4_1CILi4EEENSA_ILi1EEESC_EEENS1_35KernelTmaWarpSpecializedCooperativeEEENS5_IJNSA_ILi128EEESG_NSA_ILi64EEEEEEaNS5_IJlSC_lEEEaSJ_NS4_8TiledMMAINS4_8MMA_AtomIJNS4_4SM904GMMA27MMA_64x128x32_S32S8S8_SS_TNEEEENS4_6LayoutINS5_IJNSA_ILi2EEESC_SC_EEENS5_IJSC_NSA_ILi0EEEST_EEEEENS5_IJNS4_10UnderscoreESW_SW_EEEEENS4_13SM90_TMA_LOADENS4_14ComposedLayoutINS4_7SwizzleILi2ELi4ELi3EEENS4_18smem_ptr_flag_bitsILi8EEENSQ_INS5_IJNSA_ILi8EEESH_EEENS5_IJSH_SC_EEEEEEEvNS4_8identityENS4_23SM90_TMA_LOAD_MULTICASTES19_vS1A_EENS_8epilogue10collective6detail29Sm90TmaWarpSpecializedAdapterINS1E_15DefaultEpilogueIaSJ_SJ_NS1D_6thread17LinearCombinationIaLi1EiiLNS1I_9ScaleType4KindE0ELNS_15FloatRoundStyleE2EaEENS1_15EpilogueDefaultEEEEEvvEEEEvNT_6ParamsE)
        /*0008*/ 	.word	0x000000a8


	//----- nvinfo : EIATTR_FRAME_SIZE
	.align		4
.L_15:
        /*000c*/ 	.byte	0x04, 0x11
        /*000e*/ 	.short	(.L_17 - .L_16)
	.align		4
.L_16:
        /*0010*/ 	.word	index@(_ZN7cutlass13device_kernelINS_4gemm6kernel13GemmUniversalIN4cute5tupleIJiiiiEEENS1_10collective13CollectiveMmaINS1_34MainloopSm90TmaGmmaWarpSpecializedILi14ENS5_IJNS4_1CILi4EEENSA_ILi1EEESC_EEENS1_35KernelTmaWarpSpecializedCooperativeEEENS5_IJNSA_ILi128EEESG_NSA_ILi64EEEEEEaNS5_IJlSC_lEEEaSJ_NS4_8TiledMMAINS4_8MMA_AtomIJNS4_4SM904GMMA27MMA_64x128x32_S32S8S8_SS_TNEEEENS4_6LayoutINS5_IJNSA_ILi2EEESC_SC_EEENS5_IJSC_NSA_ILi0EEEST_EEEEENS5_IJNS4_10UnderscoreESW_SW_EEEEENS4_13SM90_TMA_LOADENS4_14ComposedLayoutINS4_7SwizzleILi2ELi4ELi3EEENS4_18smem_ptr_flag_bitsILi8EEENSQ_INS5_IJNSA_ILi8EEESH_EEENS5_IJSH_SC_EEEEEEEvNS4_8identityENS4_23SM90_TMA_LOAD_MULTICASTES19_vS1A_EENS_8epilogue10collective6detail29Sm90TmaWarpSpecializedAdapterINS1E_15DefaultEpilogueIaSJ_SJ_NS1D_6thread17LinearCombinationIaLi1EiiLNS1I_9ScaleType4KindE0ELNS_15FloatRoundStyleE2EaEENS1_15EpilogueDefaultEEEEEvvEEEEvNT_6ParamsE)
        /*0014*/ 	.word	0x00000000


	//----- nvinfo : EIATTR_MIN_STACK_SIZE
	.align		4
.L_17:
        /*0018*/ 	.byte	0x04, 0x12
        /*001a*/ 	.short	(.L_19 - .L_18)
	.align		4
.L_18:
        /*001c*/ 	.word	index@(_ZN7cutlass13device_kernelINS_4gemm6kernel13GemmUniversalIN4cute5tupleIJiiiiEEENS1_10collective13CollectiveMmaINS1_34MainloopSm90TmaGmmaWarpSpecializedILi14ENS5_IJNS4_1CILi4EEENSA_ILi1EEESC_EEENS1_35KernelTmaWarpSpecializedCooperativeEEENS5_IJNSA_ILi128EEESG_NSA_ILi64EEEEEEaNS5_IJlSC_lEEEaSJ_NS4_8TiledMMAINS4_8MMA_AtomIJNS4_4SM904GMMA27MMA_64x128x32_S32S8S8_SS_TNEEEENS4_6LayoutINS5_IJNSA_ILi2EEESC_SC_EEENS5_IJSC_NSA_ILi0EEEST_EEEEENS5_IJNS4_10UnderscoreESW_SW_EEEEENS4_13SM90_TMA_LOADENS4_14ComposedLayoutINS4_7SwizzleILi2ELi4ELi3EEENS4_18smem_ptr_flag_bitsILi8EEENSQ_INS5_IJNSA_ILi8EEESH_EEENS5_IJSH_SC_EEEEEEEvNS4_8identityENS4_23SM90_TMA_LOAD_MULTICASTES19_vS1A_EENS_8epilogue10collective6detail29Sm90TmaWarpSpecializedAdapterINS1E_15DefaultEpilogueIaSJ_SJ_NS1D_6thread17LinearCombinationIaLi1EiiLNS1I_9ScaleType4KindE0ELNS_15FloatRoundStyleE2EaEENS1_15EpilogueDefaultEEEEEvvEEEEvNT_6ParamsE)
        /*0020*/ 	.word	0x00000000
.L_19:


//--------------------- .nv.compat                --------------------------
	.section	.nv.compat,"",@"SHT_CUDA_COMPAT_INFO"
	.align	4
        /*0000*/ 	.byte	0x02, 0x09, 0x01, 0x00, 0x02, 0x02, 0x04, 0x00, 0x02, 0x05, 0x05, 0x00, 0x03, 0x07, 0x01, 0x01
        /*0010*/ 	.byte	0x02, 0x03, 0x01, 0x00, 0x02, 0x06, 0x01, 0x00, 0x04, 0x0b, 0x08, 0x00, 0x00, 0x00, 0x00, 0x00
        /*0020*/ 	.byte	0x00, 0x00, 0x00, 0x00


//--------------------- .nv.info._ZN7cutlass13device_kernelINS_4gemm6kernel13GemmUniversalIN4cute5tupleIJiiiiEEENS1_10collective13CollectiveMmaINS1_34MainloopSm90TmaGmmaWarpSpecializedILi14ENS5_IJNS4_1CILi4EEENSA_ILi1EEESC_EEENS1_35KernelTmaWarpSpecializedCooperativeEEENS5_IJNSA_ILi128EEESG_NSA_ILi64EEEEEEaNS5_IJlSC_lEEEaSJ_NS4_8TiledMMAINS4_8MMA_AtomIJNS4_4SM904GMMA27MMA_64x128x32_S32S8S8_SS_TNEEEENS4_6LayoutINS5_IJNSA_ILi2EEESC_SC_EEENS5_IJSC_NSA_ILi0EEEST_EEEEENS5_IJNS4_10UnderscoreESW_SW_EEEEENS4_13SM90_TMA_LOADENS4_14ComposedLayoutINS4_7SwizzleILi2ELi4ELi3EEENS4_18smem_ptr_flag_bitsILi8EEENSQ_INS5_IJNSA_ILi8EEESH_EEENS5_IJSH_SC_EEEEEEEvNS4_8identityENS4_23SM90_TMA_LOAD_MULTICASTES19_vS1A_EENS_8epilogue10collective6detail29Sm90TmaWarpSpecializedAdapterINS1E_15DefaultEpilogueIaSJ_SJ_NS1D_6thread17LinearCombinationIaLi1EiiLNS1I_9ScaleType4KindE0ELNS_15FloatRoundStyleE2EaEENS1_15EpilogueDefaultEEEEEvvEEEEvNT_6ParamsE --------------------------
	.section	.nv.info._ZN7cutlass13device_kernelINS_4gemm6kernel13GemmUniversalIN4cute5tupleIJiiiiEEENS1_10collective13CollectiveMmaINS1_34MainloopSm90TmaGmmaWarpSpecializedILi14ENS5_IJNS4_1CILi4EEENSA_ILi1EEESC_EEENS1_35KernelTmaWarpSpecializedCooperativeEEENS5_IJNSA_ILi128EEESG_NSA_ILi64EEEEEEaNS5_IJlSC_lEEEaSJ_NS4_8TiledMMAINS4_8MMA_AtomIJNS4_4SM904GMMA27MMA_64x128x32_S32S8S8_SS_TNEEEENS4_6LayoutINS5_IJNSA_ILi2EEESC_SC_EEENS5_IJSC_NSA_ILi0EEEST_EEEEENS5_IJNS4_10UnderscoreESW_SW_EEEEENS4_13SM90_TMA_LOADENS4_14ComposedLayoutINS4_7SwizzleILi2ELi4ELi3EEENS4_18smem_ptr_flag_bitsILi8EEENSQ_INS5_IJNSA_ILi8EEESH_EEENS5_IJSH_SC_EEEEEEEvNS4_8identityENS4_23SM90_TMA_LOAD_MULTICASTES19_vS1A_EENS_8epilogue10collective6detail29Sm90TmaWarpSpecializedAdapterINS1E_15DefaultEpilogueIaSJ_SJ_NS1D_6thread17LinearCombinationIaLi1EiiLNS1I_9ScaleType4KindE0ELNS_15FloatRoundStyleE2EaEENS1_15EpilogueDefaultEEEEEvvEEEEvNT_6ParamsE,"",@"SHT_CUDA_INFO"
	.sectionflags	@""
	.align	4


	//----- nvinfo : EIATTR_CUDA_API_VERSION
	.align		4
        /*0000*/ 	.byte	0x04, 0x37
        /*0002*/ 	.short	(.L_21 - .L_20)
.L_20:
        /*0004*/ 	.word	0x00000082


	//----- nvinfo : EIATTR_KPARAM_INFO
	.align		4
.L_21:
        /*0008*/ 	.byte	0x04, 0x17
        /*000a*/ 	.short	(.L_23 - .L_22)
.L_22:
        /*000c*/ 	.word	0x00000000
        /*0010*/ 	.short	0x0000
        /*0012*/ 	.short	0x0070
        /*0014*/ 	.byte	0x00, 0xf0, 0x01, 0x10


	//----- nvinfo : EIATTR_SPARSE_MMA_MASK
	.align		4
.L_23:
        /*0018*/ 	.byte	0x03, 0x50
        /*001a*/ 	.short	0x0000


	//----- nvinfo : EIATTR_MAXREG_COUNT
	.align		4
        /*001c*/ 	.byte	0x03, 0x1b
        /*001e*/ 	.short	0x00a8


	//----- nvinfo : EIATTR_NUM_BARRIERS
	.align		4
        /*0020*/ 	.byte	0x02, 0x4c
        /*0022*/ 	.byte	0x01
	.zero		1


	//----- nvinfo : EIATTR_EXTERNS
	.align		4
        /*0024*/ 	.byte	0x04, 0x0f
        /*0026*/ 	.short	(.L_25 - .L_24)


	//   ....[0]....
	.align		4
.L_24:
        /*0028*/ 	.word	index@(__assertfail)


	//----- nvinfo : EIATTR_MERCURY_ISA_VERSION
	.align		4
.L_25:
        /*002c*/ 	.byte	0x03, 0x5f
        /*002e*/ 	.short	0x0101


	//----- nvinfo : EIATTR_INT_WARP_WIDE_INSTR_OFFSETS
	.align		4
        /*0030*/ 	.byte	0x04, 0x31
        /*0032*/ 	.short	(.L_27 - .L_26)


	//   ....[0]....
.L_26:
        /*0034*/ 	.word	0x000005f0


	//   ....[1]....
        /*0038*/ 	.word	0x00000620


	//   ....[2]....
        /*003c*/ 	.word	0x000007d0


	//----- nvinfo : EIATTR_COOP_GROUP_MASK_REGIDS
	.align		4
.L_27:
        /*0040*/ 	.byte	0x04, 0x29
        /*0042*/ 	.short	(.L_29 - .L_28)


	//   ....[0]....
.L_28:
        /*0044*/ 	.word	0xffffffff


	//   ....[1]....
        /*0048*/ 	.word	0xffffffff


	//   ....[2]....
        /*004c*/ 	.word	0xffffffff


	//   ....[3]....
        /*0050*/ 	.word	0xffffffff


	//   ....[4]....
        /*0054*/ 	.word	0xffffffff


	//   ....[5]....
        /*0058*/ 	.word	0xffffffff


	//----- nvinfo : EIATTR_COOP_GROUP_INSTR_OFFSETS
	.align		4
.L_29:
        /*005c*/ 	.byte	0x04, 0x28
        /*005e*/ 	.short	(.L_31 - .L_30)


	//   ....[0]....
.L_30:
        /*0060*/ 	.word	0x00000060


	//   ....[1]....
        /*0064*/ 	.word	0x00000070


	//   ....[2]....
        /*0068*/ 	.word	0x00000130


	//   ....[3]....
        /*006c*/ 	.word	0x00000440


	//   ....[4]....
        /*0070*/ 	.word	0x00000980


	//   ....[5]....
        /*0074*/ 	.word	0x000013b0


	//----- nvinfo : EIATTR_REG_RECONFIG
	.align		4
.L_31:
        /*0078*/ 	.byte	0x01, 0x54
	.zero		2


	//----- nvinfo : EIATTR_SYSCALL_OFFSETS
	.align		4
        /*007c*/ 	.byte	0x04, 0x46
        /*007e*/ 	.short	(.L_33 - .L_32)


	//   ....[0]....
.L_32:
        /*0080*/ 	.word	0x00001570


	//----- nvinfo : EIATTR_MBARRIER_INSTR_OFFSETS
	.align		4
.L_33:
        /*0084*/ 	.byte	0x04, 0x39
        /*0086*/ 	.short	(.L_35 - .L_34)


	//   ....[0]....
.L_34:
        /*0088*/ 	.word	0x00000250
        /*008c*/ 	.word	0x000000ff
        /*0090*/ 	.word	0x00000000
        /*0094*/ 	.short	0x0100
        /*0096*/ 	.byte	0x08
	.zero		1


	//   ....[1]....
        /*0098*/ 	.word	0x00000260
        /*009c*/ 	.word	0x000000ff
        /*00a0*/ 	.word	0x00000070
        /*00a4*/ 	.short	0x0100
        /*00a6*/ 	.byte	0x08
	.zero		1


	//   ....[2]....
        /*00a8*/ 	.word	0x00000270
        /*00ac*/ 	.word	0x000000ff
        /*00b0*/ 	.word	0x00000008
        /*00b4*/ 	.short	0x0100
        /*00b6*/ 	.byte	0x08
	.zero		1


	//   ....[3]....
        /*00b8*/ 	.word	0x00000280
        /*00bc*/ 	.word	0x000000ff
        /*00c0*/ 	.word	0x00000078
        /*00c4*/ 	.short	0x0100
        /*00c6*/ 	.byte	0x08
	.zero		1


	//   ....[4]....
        /*00c8*/ 	.word	0x00000290
        /*00cc*/ 	.word	0x000000ff
        /*00d0*/ 	.word	0x00000010
        /*00d4*/ 	.short	0x0100
        /*00d6*/ 	.byte	0x08
	.zero		1


	//   ....[5]....
        /*00d8*/ 	.word	0x000002a0
        /*00dc*/ 	.word	0x000000ff
        /*00e0*/ 	.word	0x00000080
        /*00e4*/ 	.short	0x0100
        /*00e6*/ 	.byte	0x08
	.zero		1


	//   ....[6]....
        /*00e8*/ 	.word	0x000002b0
        /*00ec*/ 	.word	0x000000ff
        /*00f0*/ 	.word	0x00000018
        /*00f4*/ 	.short	0x0100
        /*00f6*/ 	.byte	0x08
	.zero		1


	//   ....[7]....
        /*00f8*/ 	.word	0x000002c0
        /*00fc*/ 	.word	0x000000ff
        /*0100*/ 	.word	0x00000088
        /*0104*/ 	.short	0x0100
        /*0106*/ 	.byte	0x08
	.zero		1


	//   ....[8]....
        /*0108*/ 	.word	0x000002d0
        /*010c*/ 	.word	0x000000ff
        /*0110*/ 	.word	0x00000020
        /*0114*/ 	.short	0x0100
        /*0116*/ 	.byte	0x08
	.zero		1


	//   ....[9]....
        /*0118*/ 	.word	0x000002e0
        /*011c*/ 	.word	0x000000ff
        /*0120*/ 	.word	0x00000090
        /*0124*/ 	.short	0x0100
        /*0126*/ 	.byte	0x08
	.zero		1


	//   ....[10]....
        /*0128*/ 	.word	0x000002f0
        /*012c*/ 	.word	0x000000ff
        /*0130*/ 	.word	0x00000028
        /*0134*/ 	.short	0x0100
        /*0136*/ 	.byte	0x08
	.zero		1


	//   ....[11]....
        /*0138*/ 	.word	0x00000300
        /*013c*/ 	.word	0x000000ff
        /*0140*/ 	.word	0x00000098
        /*0144*/ 	.short	0x0100
        /*0146*/ 	.byte	0x08
	.zero		1


	//   ....[12]....
        /*0148*/ 	.word	0x00000310
        /*014c*/ 	.word	0x000000ff
        /*0150*/ 	.word	0x00000030
        /*0154*/ 	.short	0x0100
        /*0156*/ 	.byte	0x08
	.zero		1


	//   ....[13]....
        /*0158*/ 	.word	0x00000320
        /*015c*/ 	.word	0x000000ff
        /*0160*/ 	.word	0x000000a0
        /*0164*/ 	.short	0x0100
        /*0166*/ 	.byte	0x08
	.zero		1


	//   ....[14]....
        /*0168*/ 	.word	0x00000330
        /*016c*/ 	.word	0x000000ff
        /*0170*/ 	.word	0x00000038
        /*0174*/ 	.short	0x0100
        /*0176*/ 	.byte	0x08
	.zero		1


	//   ....[15]....
        /*0178*/ 	.word	0x00000340
        /*017c*/ 	.word	0x000000ff
        /*0180*/ 	.word	0x000000a8
        /*0184*/ 	.short	0x0100
        /*0186*/ 	.byte	0x08
	.zero		1


	//   ....[16]....
        /*0188*/ 	.word	0x00000350
        /*018c*/ 	.word	0x000000ff
        /*0190*/ 	.word	0x00000040
        /*0194*/ 	.short	0x0100
        /*0196*/ 	.byte	0x08
	.zero		1


	//   ....[17]....
        /*0198*/ 	.word	0x00000360
        /*019c*/ 	.word	0x000000ff
        /*01a0*/ 	.word	0x000000b0
        /*01a4*/ 	.short	0x0100
        /*01a6*/ 	.byte	0x08
	.zero		1


	//   ....[18]....
        /*01a8*/ 	.word	0x00000370
        /*01ac*/ 	.word	0x000000ff
        /*01b0*/ 	.word	0x00000048
        /*01b4*/ 	.short	0x0100
        /*01b6*/ 	.byte	0x08
	.zero		1


	//   ....[19]....
        /*01b8*/ 	.word	0x00000380
        /*01bc*/ 	.word	0x000000ff
        /*01c0*/ 	.word	0x000000b8
        /*01c4*/ 	.short	0x0100
        /*01c6*/ 	.byte	0x08
	.zero		1


	//   ....[20]....
        /*01c8*/ 	.word	0x00000390
        /*01cc*/ 	.word	0x000000ff
        /*01d0*/ 	.word	0x00000050
        /*01d4*/ 	.short	0x0100
        /*01d6*/ 	.byte	0x08
	.zero		1


	//   ....[21]....
        /*01d8*/ 	.word	0x000003a0
        /*01dc*/ 	.word	0x000000ff
        /*01e0*/ 	.word	0x000000c0
        /*01e4*/ 	.short	0x0100
        /*01e6*/ 	.byte	0x08
	.zero		1


	//   ....[22]....
        /*01e8*/ 	.word	0x000003b0
        /*01ec*/ 	.word	0x000000ff
        /*01f0*/ 	.word	0x00000058
        /*01f4*/ 	.short	0x0100
        /*01f6*/ 	.byte	0x08
	.zero		1


	//   ....[23]....
        /*01f8*/ 	.word	0x000003c0
        /*01fc*/ 	.word	0x000000ff
        /*0200*/ 	.word	0x000000c8
        /*0204*/ 	.short	0x0100
        /*0206*/ 	.byte	0x08
	.zero		1


	//   ....[24]....
        /*0208*/ 	.word	0x000003d0
        /*020c*/ 	.word	0x000000ff
        /*0210*/ 	.word	0x00000060
        /*0214*/ 	.short	0x0100
        /*0216*/ 	.byte	0x08
	.zero		1


	//   ....[25]....
        /*0218*/ 	.word	0x000003e0
        /*021c*/ 	.word	0x000000ff
        /*0220*/ 	.word	0x000000d0
        /*0224*/ 	.short	0x0100
        /*0226*/ 	.byte	0x08
	.zero		1


	//   ....[26]....
        /*0228*/ 	.word	0x000003f0
        /*022c*/ 	.word	0x000000ff
        /*0230*/ 	.word	0x00000068
        /*0234*/ 	.short	0x0100
        /*0236*/ 	.byte	0x08
	.zero		1


	//   ....[27]....
        /*0238*/ 	.word	0x00000400
        /*023c*/ 	.word	0x000000ff
        /*0240*/ 	.word	0x000000d8
        /*0244*/ 	.short	0x0100
        /*0246*/ 	.byte	0x08
	.zero		1


	//   ....[28]....
        /*0248*/ 	.word	0x00000860
        /*024c*/ 	.word	0x000000ff
        /*0250*/ 	.word	0x000000f0
        /*0254*/ 	.short	0x0100
        /*0256*/ 	.byte	0x06
	.zero		1


	//   ....[29]....
        /*0258*/ 	.word	0x00000900
        /*025c*/ 	.word	0x000000ff
        /*0260*/ 	.word	0x000000f8
        /*0264*/ 	.short	0x0100
        /*0266*/ 	.byte	0x06
	.zero		1


	//   ....[30]....
        /*0268*/ 	.word	0x00001640
        /*026c*/ 	.word	0x00000003
        /*0270*/ 	.word	0x00000000
        /*0274*/ 	.short	0x010a
        /*0276*/ 	.byte	0x3f
	.zero		1


	//   ....[31]....
        /*0278*/ 	.word	0x00001680
        /*027c*/ 	.word	0x00000003
        /*0280*/ 	.word	0x00000000
        /*0284*/ 	.short	0x010a
        /*0286*/ 	.byte	0x3f
	.zero		1


	//   ....[32]....
        /*0288*/ 	.word	0x00001950
        /*028c*/ 	.word	0x00000005
        /*0290*/ 	.word	0x00000000
        /*0294*/ 	.short	0x010a
        /*0296*/ 	.byte	0x3f
	.zero		1


	//   ....[33]....
        /*0298*/ 	.word	0x00001990
        /*029c*/ 	.word	0x00000005
        /*02a0*/ 	.word	0x00000000
        /*02a4*/ 	.short	0x010a
        /*02a6*/ 	.byte	0x3f
	.zero		1


	//   ....[34]....
        /*02a8*/ 	.word	0x00001af0
        /*02ac*/ 	.word	0x00000005
        /*02b0*/ 	.word	0x00000000
        /*02b4*/ 	.short	0x0101
        /*02b6*/ 	.byte	0x3f
	.zero		1


	//   ....[35]....
        /*02b8*/ 	.word	0x00001d20
        /*02bc*/ 	.word	0x00000003
        /*02c0*/ 	.word	0x00000000
        /*02c4*/ 	.short	0x0101
        /*02c6*/ 	.byte	0x3f
	.zero		1


	//   ....[36]....
        /*02c8*/ 	.word	0x00006240
        /*02cc*/ 	.word	0x00000017
        /*02d0*/ 	.word	0x00000070
        /*02d4*/ 	.short	0x010a
        /*02d6*/ 	.byte	0x3f
	.zero		1


	//   ....[37]....
        /*02d8*/ 	.word	0x000065e0
        /*02dc*/ 	.word	0x00000003
        /*02e0*/ 	.word	0x000000f8
        /*02e4*/ 	.short	0x0101
        /*02e6*/ 	.byte	0x3f
	.zero		1


	//   ....[38]....
        /*02e8*/ 	.word	0x00006d20
        /*02ec*/ 	.word	0x00000007
        /*02f0*/ 	.word	0x00000000
        /*02f4*/ 	.short	0x010a
        /*02f6*/ 	.byte	0x3f
	.zero		1


	//   ....[39]....
        /*02f8*/ 	.word	0x00006da0
        /*02fc*/ 	.word	0x00000008
        /*0300*/ 	.word	0x00000000
        /*0304*/ 	.short	0x010a
        /*0306*/ 	.byte	0x3f
	.zero		1


	//   ....[40]....
        /*0308*/ 	.word	0x00006e30
        /*030c*/ 	.word	0x00000009
        /*0310*/ 	.word	0x00000000
        /*0314*/ 	.short	0x010a
        /*0316*/ 	.byte	0x3f
	.zero		1


	//   ....[41]....
        /*0318*/ 	.word	0x00006ec0
        /*031c*/ 	.word	0x00000008
        /*0320*/ 	.word	0x00000000
        /*0324*/ 	.short	0x010a
        /*0326*/ 	.byte	0x3f
	.zero		1


	//   ....[42]....
        /*0328*/ 	.word	0x00006f50
        /*032c*/ 	.word	0x00000009
        /*0330*/ 	.word	0x00000000
        /*0334*/ 	.short	0x010a
        /*0336*/ 	.byte	0x3f
	.zero		1


	//   ....[43]....
        /*0338*/ 	.word	0x00006fe0
        /*033c*/ 	.word	0x00000008
        /*0340*/ 	.word	0x00000000
        /*0344*/ 	.short	0x010a
        /*0346*/ 	.byte	0x3f
	.zero		1


	//   ....[44]....
        /*0348*/ 	.word	0x00007070
        /*034c*/ 	.word	0x00000009
        /*0350*/ 	.word	0x00000000
        /*0354*/ 	.short	0x010a
        /*0356*/ 	.byte	0x3f
	.zero		1


	//   ....[45]....
        /*0358*/ 	.word	0x00007100
        /*035c*/ 	.word	0x00000008
        /*0360*/ 	.word	0x00000000
        /*0364*/ 	.short	0x010a
        /*0366*/ 	.byte	0x3f
	.zero		1


	//   ....[46]....
        /*0368*/ 	.word	0x00007190
        /*036c*/ 	.word	0x00000009
        /*0370*/ 	.word	0x00000000
        /*0374*/ 	.short	0x010a
        /*0376*/ 	.byte	0x3f
	.zero		1


	//   ....[47]....
        /*0378*/ 	.word	0x00007220
        /*037c*/ 	.word	0x00000008
        /*0380*/ 	.word	0x00000000
        /*0384*/ 	.short	0x010a
        /*0386*/ 	.byte	0x3f
	.zero		1


	//   ....[48]....
        /*0388*/ 	.word	0x000072b0
        /*038c*/ 	.word	0x00000009
        /*0390*/ 	.word	0x00000000
        /*0394*/ 	.short	0x010a
        /*0396*/ 	.byte	0x3f
	.zero		1


	//   ....[49]....
        /*0398*/ 	.word	0x00007340
        /*039c*/ 	.word	0x00000008
        /*03a0*/ 	.word	0x00000000
        /*03a4*/ 	.short	0x010a
        /*03a6*/ 	.byte	0x3f
	.zero		1


	//   ....[50]....
        /*03a8*/ 	.word	0x000073d0
        /*03ac*/ 	.word	0x0000000b
        /*03b0*/ 	.word	0x00000000
        /*03b4*/ 	.short	0x010a
        /*03b6*/ 	.byte	0x3f
	.zero		1


	//   ....[51]....
        /*03b8*/ 	.word	0x00007460
        /*03bc*/ 	.word	0x00000003
        /*03c0*/ 	.word	0x00000000
        /*03c4*/ 	.short	0x010a
        /*03c6*/ 	.byte	0x3f
	.zero		1


	//   ....[52]....
        /*03c8*/ 	.word	0x000074c0
        /*03cc*/ 	.word	0x00000003
        /*03d0*/ 	.word	0x00000000
        /*03d4*/ 	.short	0x010a
        /*03d6*/ 	.byte	0x3f
	.zero		1


	//   ....[53]....
        /*03d8*/ 	.word	0x00007510
        /*03dc*/ 	.word	0x00000005
        /*03e0*/ 	.word	0x00000000
        /*03e4*/ 	.short	0x010a
        /*03e6*/ 	.byte	0x3f
	.zero		1


	//   ....[54]....
        /*03e8*/ 	.word	0x000075e0
        /*03ec*/ 	.word	0x00000017
        /*03f0*/ 	.word	0x00000070
        /*03f4*/ 	.short	0x010a
        /*03f6*/ 	.byte	0x3f
	.zero		1


	//   ....[55]....
        /*03f8*/ 	.word	0x000076b0
        /*03fc*/ 	.word	0x00000007
        /*0400*/ 	.word	0x00000000
        /*0404*/ 	.short	0x010a
        /*0406*/ 	.byte	0x3f
	.zero		1


	//   ....[56]....
        /*0408*/ 	.word	0x00007700
        /*040c*/ 	.word	0x00000008
        /*0410*/ 	.word	0x00000000
        /*0414*/ 	.short	0x010a
        /*0416*/ 	.byte	0x3f
	.zero		1


	//   ....[57]....
        /*0418*/ 	.word	0x00007750
        /*041c*/ 	.word	0x00000009
        /*0420*/ 	.word	0x00000000
        /*0424*/ 	.short	0x010a
        /*0426*/ 	.byte	0x3f
	.zero		1


	//   ....[58]....
        /*0428*/ 	.word	0x000077a0
        /*042c*/ 	.word	0x00000008
        /*0430*/ 	.word	0x00000000
        /*0434*/ 	.short	0x010a
        /*0436*/ 	.byte	0x3f
	.zero		1


	//   ....[59]....
        /*0438*/ 	.word	0x000077f0
        /*043c*/ 	.word	0x00000009
        /*0440*/ 	.word	0x00000000
        /*0444*/ 	.short	0x010a
        /*0446*/ 	.byte	0x3f
	.zero		1


	//   ....[60]....
        /*0448*/ 	.word	0x00007840
        /*044c*/ 	.word	0x00000008
        /*0450*/ 	.word	0x00000000
        /*0454*/ 	.short	0x010a
        /*0456*/ 	.byte	0x3f
	.zero		1


	//   ....[61]....
        /*0458*/ 	.word	0x00007890
        /*045c*/ 	.word	0x00000009
        /*0460*/ 	.word	0x00000000
        /*0464*/ 	.short	0x010a
        /*0466*/ 	.byte	0x3f
	.zero		1


	//   ....[62]....
        /*0468*/ 	.word	0x000078e0
        /*046c*/ 	.word	0x00000008
        /*0470*/ 	.word	0x00000000
        /*0474*/ 	.short	0x010a
        /*0476*/ 	.byte	0x3f
	.zero		1


	//   ....[63]....
        /*0478*/ 	.word	0x00007930
        /*047c*/ 	.word	0x00000009
        /*0480*/ 	.word	0x00000000
        /*0484*/ 	.short	0x010a
        /*0486*/ 	.byte	0x3f
	.zero		1


	//   ....[64]....
        /*0488*/ 	.word	0x00007980
        /*048c*/ 	.word	0x00000008
        /*0490*/ 	.word	0x00000000
        /*0494*/ 	.short	0x010a
        /*0496*/ 	.byte	0x3f
	.zero		1


	//   ....[65]....
        /*0498*/ 	.word	0x000079d0
        /*049c*/ 	.word	0x00000009
        /*04a0*/ 	.word	0x00000000
        /*04a4*/ 	.short	0x010a
        /*04a6*/ 	.byte	0x3f
	.zero		1


	//   ....[66]....
        /*04a8*/ 	.word	0x00007a20
        /*04ac*/ 	.word	0x00000008
        /*04b0*/ 	.word	0x00000000
        /*04b4*/ 	.short	0x010a
        /*04b6*/ 	.byte	0x3f
	.zero		1


	//   ....[67]....
        /*04b8*/ 	.word	0x00007a70
        /*04bc*/ 	.word	0x0000000b
        /*04c0*/ 	.word	0x00000000
        /*04c4*/ 	.short	0x010a
        /*04c6*/ 	.byte	0x3f
	.zero		1


	//----- nvinfo : EIATTR_NUM_MBARRIERS
	.align		4
.L_35:
        /*04c8*/ 	.byte	0x03, 0x38
        /*04ca*/ 	.short	0x001e


	//----- nvinfo : EIATTR_EXIT_INSTR_OFFSETS
	.align		4
        /*04cc*/ 	.byte	0x04, 0x1c
        /*04ce*/ 	.short	(.L_37 - .L_36)


	//   ....[0]....
.L_36:
        /*04d0*/ 	.word	0x00000ae0


	//   ....[1]....
        /*04d4*/ 	.word	0x000012f0


	//   ....[2]....
        /*04d8*/ 	.word	0x00005940


	//   ....[3]....
        /*04dc*/ 	.word	0x00005ea0


	//   ....[4]....
        /*04e0*/ 	.word	0x000074b0


	//----- nvinfo : EIATTR_MAX_THREADS
	.align		4
.L_37:
        /*04e4*/ 	.byte	0x04, 0x05
        /*04e6*/ 	.short	(.L_39 - .L_38)
.L_38:
        /*04e8*/ 	.word	0x00000180
        /*04ec*/ 	.word	0x00000001
        /*04f0*/ 	.word	0x00000001


	//----- nvinfo : EIATTR_CRS_STACK_SIZE
	.align		4
.L_39:
        /*04f4*/ 	.byte	0x04, 0x1e
        /*04f6*/ 	.short	(.L_41 - .L_40)
.L_40:
        /*04f8*/ 	.word	0x00000000


	//----- nvinfo : EIATTR_CBANK_PARAM_SIZE
	.align		4
.L_41:
        /*04fc*/ 	.byte	0x03, 0x19
        /*04fe*/ 	.short	0x0470


	//----- nvinfo : EIATTR_PARAM_CBANK
	.align		4
        /*0500*/ 	.byte	0x04, 0x0a
        /*0502*/ 	.short	(.L_43 - .L_42)
	.align		4
.L_42:
        /*0504*/ 	.word	index@(.nv.constant0._ZN7cutlass13device_kernelINS_4gemm6kernel13GemmUniversalIN4cute5tupleIJiiiiEEENS1_10collective13CollectiveMmaINS1_34MainloopSm90TmaGmmaWarpSpecializedILi14ENS5_IJNS4_1CILi4EEENSA_ILi1EEESC_EEENS1_35KernelTmaWarpSpecializedCooperativeEEENS5_IJNSA_ILi128EEESG_NSA_ILi64EEEEEEaNS5_IJlSC_lEEEaSJ_NS4_8TiledMMAINS4_8MMA_AtomIJNS4_4SM904GMMA27MMA_64x128x32_S32S8S8_SS_TNEEEENS4_6LayoutINS5_IJNSA_ILi2EEESC_SC_EEENS5_IJSC_NSA_ILi0EEEST_EEEEENS5_IJNS4_10UnderscoreESW_SW_EEEEENS4_13SM90_TMA_LOADENS4_14ComposedLayoutINS4_7SwizzleILi2ELi4ELi3EEENS4_18smem_ptr_flag_bitsILi8EEENSQ_INS5_IJNSA_ILi8EEESH_EEENS5_IJSH_SC_EEEEEEEvNS4_8identityENS4_23SM90_TMA_LOAD_MULTICASTES19_vS1A_EENS_8epilogue10collective6detail29Sm90TmaWarpSpecializedAdapterINS1E_15DefaultEpilogueIaSJ_SJ_NS1D_6thread17LinearCombinationIaLi1EiiLNS1I_9ScaleType4KindE0ELNS_15FloatRoundStyleE2EaEENS1_15EpilogueDefaultEEEEEvvEEEEvNT_6ParamsE)
        /*0508*/ 	.short	0x0210
        /*050a*/ 	.short	0x0470


	//----- nvinfo : EIATTR_SW_WAR
	.align		4
.L_43:
        /*050c*/ 	.byte	0x04, 0x36
        /*050e*/ 	.short	(.L_45 - .L_44)
.L_44:
        /*0510*/ 	.word	0x00000008
.L_45:


//--------------------- .nv.callgraph             --------------------------
	.section	.nv.callgraph,"",@"SHT_CUDA_CALLGRAPH"
	.align	4
	.sectionentsize	8
	.align		4
        /*0000*/ 	.word	0x00000000
	.align		4
        /*0004*/ 	.word	0xffffffff
	.align		4
        /*0008*/ 	.word	index@(_ZN7cutlass13device_kernelINS_4gemm6kernel13GemmUniversalIN4cute5tupleIJiiiiEEENS1_10collective13CollectiveMmaINS1_34MainloopSm90TmaGmmaWarpSpecializedILi14ENS5_IJNS4_1CILi4EEENSA_ILi1EEESC_EEENS1_35KernelTmaWarpSpecializedCooperativeEEENS5_IJNSA_ILi128EEESG_NSA_ILi64EEEEEEaNS5_IJlSC_lEEEaSJ_NS4_8TiledMMAINS4_8MMA_AtomIJNS4_4SM904GMMA27MMA_64x128x32_S32S8S8_SS_TNEEEENS4_6LayoutINS5_IJNSA_ILi2EEESC_SC_EEENS5_IJSC_NSA_ILi0EEEST_EEEEENS5_IJNS4_10UnderscoreESW_SW_EEEEENS4_13SM90_TMA_LOADENS4_14ComposedLayoutINS4_7SwizzleILi2ELi4ELi3EEENS4_18smem_ptr_flag_bitsILi8EEENSQ_INS5_IJNSA_ILi8EEESH_EEENS5_IJSH_SC_EEEEEEEvNS4_8identityENS4_23SM90_TMA_LOAD_MULTICASTES19_vS1A_EENS_8epilogue10collective6detail29Sm90TmaWarpSpecializedAdapterINS1E_15DefaultEpilogueIaSJ_SJ_NS1D_6thread17LinearCombinationIaLi1EiiLNS1I_9ScaleType4KindE0ELNS_15FloatRoundStyleE2EaEENS1_15EpilogueDefaultEEEEEvvEEEEvNT_6ParamsE)
	.align		4
        /*000c*/ 	.word	index@(__assertfail)
	.align		4
        /*0010*/ 	.word	0x00000000
	.align		4
        /*0014*/ 	.word	0xfffffffe
	.align		4
        /*0018*/ 	.word	0x00000000
	.align		4
        /*001c*/ 	.word	0xfffffffd
	.align		4
        /*0020*/ 	.word	0x00000000
	.align		4
        /*0024*/ 	.word	0xfffffffc


//--------------------- .nv.constant4             --------------------------
	.section	.nv.constant4,"a",@progbits
	.align	8
	.align		8
.nv.constant4:
        /*0000*/ 	.dword	__assertfail
	.align		8
        /*0008*/ 	.dword	__unnamed_1
	.align		8
        /*0010*/ 	.dword	_ZN40_INTERNAL_86742beb_4_k_cu_adbda91c_250134cuda3std3__45__cpo5beginE
	.align		8
        /*0018*/ 	.dword	_ZN40_INTERNAL_86742beb_4_k_cu_adbda91c_250134cuda3std3__45__cpo3endE
	.align		8
        /*0020*/ 	.dword	_ZN40_INTERNAL_86742beb_4_k_cu_adbda91c_250134cuda3std3__45__cpo6cbeginE
	.align		8
        /*0028*/ 	.dword	_ZN40_INTERNAL_86742beb_4_k_cu_adbda91c_250134cuda3std3__45__cpo4cendE
	.align		8
        /*0030*/ 	.dword	_ZN40_INTERNAL_86742beb_4_k_cu_adbda91c_250134cuda3std3__442_GLOBAL__N__86742beb_4_k_cu_adbda91c_250136ignoreE
	.align		8
        /*0038*/ 	.dword	_ZN40_INTERNAL_86742beb_4_k_cu_adbda91c_250134cuda3std3__419piecewise_constructE
	.align		8
        /*0040*/ 	.dword	_ZN40_INTERNAL_86742beb_4_k_cu_adbda91c_250134cuda3std3__48in_placeE
	.align		8
        /*0048*/ 	.dword	_ZN40_INTERNAL_86742beb_4_k_cu_adbda91c_250134cuda3std6ranges3__45__cpo4swapE
	.align		8
        /*0050*/ 	.dword	_ZN40_INTERNAL_86742beb_4_k_cu_adbda91c_250134cuda3std6ranges3__45__cpo9iter_moveE
	.align		8
        /*0058*/ 	.dword	_ZN40_INTERNAL_86742beb_4_k_cu_adbda91c_250134cute7productE
	.align		8
        /*0060*/ 	.dword	_ZN40_INTERNAL_86742beb_4_k_cu_adbda91c_250134cute1_E
	.align		8
        /*0068*/ 	.dword	$str$22
	.align		8
        /*0070*/ 	.dword	$str$23


//--------------------- .text._ZN7cutlass13device_kernelINS_4gemm6kernel13GemmUniversalIN4cute5tupleIJiiiiEEENS1_10collective13CollectiveMmaINS1_34MainloopSm90TmaGmmaWarpSpecializedILi14ENS5_IJNS4_1CILi4EEENSA_ILi1EEESC_EEENS1_35KernelTmaWarpSpecializedCooperativeEEENS5_IJNSA_ILi128EEESG_NSA_ILi64EEEEEEaNS5_IJlSC_lEEEaSJ_NS4_8TiledMMAINS4_8MMA_AtomIJNS4_4SM904GMMA27MMA_64x128x32_S32S8S8_SS_TNEEEENS4_6LayoutINS5_IJNSA_ILi2EEESC_SC_EEENS5_IJSC_NSA_ILi0EEEST_EEEEENS5_IJNS4_10UnderscoreESW_SW_EEEEENS4_13SM90_TMA_LOADENS4_14ComposedLayoutINS4_7SwizzleILi2ELi4ELi3EEENS4_18smem_ptr_flag_bitsILi8EEENSQ_INS5_IJNSA_ILi8EEESH_EEENS5_IJSH_SC_EEEEEEEvNS4_8identityENS4_23SM90_TMA_LOAD_MULTICASTES19_vS1A_EENS_8epilogue10collective6detail29Sm90TmaWarpSpecializedAdapterINS1E_15DefaultEpilogueIaSJ_SJ_NS1D_6thread17LinearCombinationIaLi1EiiLNS1I_9ScaleType4KindE0ELNS_15FloatRoundStyleE2EaEENS1_15EpilogueDefaultEEEEEvvEEEEvNT_6ParamsE --------------------------
	.section	.text._ZN7cutlass13device_kernelINS_4gemm6kernel13GemmUniversalIN4cute5tupleIJiiiiEEENS1_10collective13CollectiveMmaINS1_34MainloopSm90TmaGmmaWarpSpecializedILi14ENS5_IJNS4_1CILi4EEENSA_ILi1EEESC_EEENS1_35KernelTmaWarpSpecializedCooperativeEEENS5_IJNSA_ILi128EEESG_NSA_ILi64EEEEEEaNS5_IJlSC_lEEEaSJ_NS4_8TiledMMAINS4_8MMA_AtomIJNS4_4SM904GMMA27MMA_64x128x32_S32S8S8_SS_TNEEEENS4_6LayoutINS5_IJNSA_ILi2EEESC_SC_EEENS5_IJSC_NSA_ILi0EEEST_EEEEENS5_IJNS4_10UnderscoreESW_SW_EEEEENS4_13SM90_TMA_LOADENS4_14ComposedLayoutINS4_7SwizzleILi2ELi4ELi3EEENS4_18smem_ptr_flag_bitsILi8EEENSQ_INS5_IJNSA_ILi8EEESH_EEENS5_IJSH_SC_EEEEEEEvNS4_8identityENS4_23SM90_TMA_LOAD_MULTICASTES19_vS1A_EENS_8epilogue10collective6detail29Sm90TmaWarpSpecializedAdapterINS1E_15DefaultEpilogueIaSJ_SJ_NS1D_6thread17LinearCombinationIaLi1EiiLNS1I_9ScaleType4KindE0ELNS_15FloatRoundStyleE2EaEENS1_15EpilogueDefaultEEEEEvvEEEEvNT_6ParamsE,"ax",@progbits
	.align	128
.text._ZN7cutlass13device_kernelINS_4gemm6kernel13GemmUniversalIN4cute5tupleIJiiiiEEENS1_10collective13CollectiveMmaINS1_34MainloopSm90TmaGmmaWarpSpecializedILi14ENS5_IJNS4_1CILi4EEENSA_ILi1EEESC_EEENS1_35KernelTmaWarpSpecializedCooperativeEEENS5_IJNSA_ILi128EEESG_NSA_ILi64EEEEEEaNS5_IJlSC_lEEEaSJ_NS4_8TiledMMAINS4_8MMA_AtomIJNS4_4SM904GMMA27MMA_64x128x32_S32S8S8_SS_TNEEEENS4_6LayoutINS5_IJNSA_ILi2EEESC_SC_EEENS5_IJSC_NSA_ILi0EEEST_EEEEENS5_IJNS4_10UnderscoreESW_SW_EEEEENS4_13SM90_TMA_LOADENS4_14ComposedLayoutINS4_7SwizzleILi2ELi4ELi3EEENS4_18smem_ptr_flag_bitsILi8EEENSQ_INS5_IJNSA_ILi8EEESH_EEENS5_IJSH_SC_EEEEEEEvNS4_8identityENS4_23SM90_TMA_LOAD_MULTICASTES19_vS1A_EENS_8epilogue10collective6detail29Sm90TmaWarpSpecializedAdapterINS1E_15DefaultEpilogueIaSJ_SJ_NS1D_6thread17LinearCombinationIaLi1EiiLNS1I_9ScaleType4KindE0ELNS_15FloatRoundStyleE2EaEENS1_15EpilogueDefaultEEEEEvvEEEEvNT_6ParamsE:
        .type           _ZN7cutlass13device_kernelINS_4gemm6kernel13GemmUniversalIN4cute5tupleIJiiiiEEENS1_10collective13CollectiveMmaINS1_34MainloopSm90TmaGmmaWarpSpecializedILi14ENS5_IJNS4_1CILi4EEENSA_ILi1EEESC_EEENS1_35KernelTmaWarpSpecializedCooperativeEEENS5_IJNSA_ILi128EEESG_NSA_ILi64EEEEEEaNS5_IJlSC_lEEEaSJ_NS4_8TiledMMAINS4_8MMA_AtomIJNS4_4SM904GMMA27MMA_64x128x32_S32S8S8_SS_TNEEEENS4_6LayoutINS5_IJNSA_ILi2EEESC_SC_EEENS5_IJSC_NSA_ILi0EEEST_EEEEENS5_IJNS4_10UnderscoreESW_SW_EEEEENS4_13SM90_TMA_LOADENS4_14ComposedLayoutINS4_7SwizzleILi2ELi4ELi3EEENS4_18smem_ptr_flag_bitsILi8EEENSQ_INS5_IJNSA_ILi8EEESH_EEENS5_IJSH_SC_EEEEEEEvNS4_8identityENS4_23SM90_TMA_LOAD_MULTICASTES19_vS1A_EENS_8epilogue10collective6detail29Sm90TmaWarpSpecializedAdapterINS1E_15DefaultEpilogueIaSJ_SJ_NS1D_6thread17LinearCombinationIaLi1EiiLNS1I_9ScaleType4KindE0ELNS_15FloatRoundStyleE2EaEENS1_15EpilogueDefaultEEEEEvvEEEEvNT_6ParamsE,@function
        .size           _ZN7cutlass13device_kernelINS_4gemm6kernel13GemmUniversalIN4cute5tupleIJiiiiEEENS1_10collective13CollectiveMmaINS1_34MainloopSm90TmaGmmaWarpSpecializedILi14ENS5_IJNS4_1CILi4EEENSA_ILi1EEESC_EEENS1_35KernelTmaWarpSpecializedCooperativeEEENS5_IJNSA_ILi128EEESG_NSA_ILi64EEEEEEaNS5_IJlSC_lEEEaSJ_NS4_8TiledMMAINS4_8MMA_AtomIJNS4_4SM904GMMA27MMA_64x128x32_S32S8S8_SS_TNEEEENS4_6LayoutINS5_IJNSA_ILi2EEESC_SC_EEENS5_IJSC_NSA_ILi0EEEST_EEEEENS5_IJNS4_10UnderscoreESW_SW_EEEEENS4_13SM90_TMA_LOADENS4_14ComposedLayoutINS4_7SwizzleILi2ELi4ELi3EEENS4_18smem_ptr_flag_bitsILi8EEENSQ_INS5_IJNSA_ILi8EEESH_EEENS5_IJSH_SC_EEEEEEEvNS4_8identityENS4_23SM90_TMA_LOAD_MULTICASTES19_vS1A_EENS_8epilogue10collective6detail29Sm90TmaWarpSpecializedAdapterINS1E_15DefaultEpilogueIaSJ_SJ_NS1D_6thread17LinearCombinationIaLi1EiiLNS1I_9ScaleType4KindE0ELNS_15FloatRoundStyleE2EaEENS1_15EpilogueDefaultEEEEEvvEEEEvNT_6ParamsE,(.L_x_224 - _ZN7cutlass13device_kernelINS_4gemm6kernel13GemmUniversalIN4cute5tupleIJiiiiEEENS1_10collective13CollectiveMmaINS1_34MainloopSm90TmaGmmaWarpSpecializedILi14ENS5_IJNS4_1CILi4EEENSA_ILi1EEESC_EEENS1_35KernelTmaWarpSpecializedCooperativeEEENS5_IJNSA_ILi128EEESG_NSA_ILi64EEEEEEaNS5_IJlSC_lEEEaSJ_NS4_8TiledMMAINS4_8MMA_AtomIJNS4_4SM904GMMA27MMA_64x128x32_S32S8S8_SS_TNEEEENS4_6LayoutINS5_IJNSA_ILi2EEESC_SC_EEENS5_IJSC_NSA_ILi0EEEST_EEEEENS5_IJNS4_10UnderscoreESW_SW_EEEEENS4_13SM90_TMA_LOADENS4_14ComposedLayoutINS4_7SwizzleILi2ELi4ELi3EEENS4_18smem_ptr_flag_bitsILi8EEENSQ_INS5_IJNSA_ILi8EEESH_EEENS5_IJSH_SC_EEEEEEEvNS4_8identityENS4_23SM90_TMA_LOAD_MULTICASTES19_vS1A_EENS_8epilogue10collective6detail29Sm90TmaWarpSpecializedAdapterINS1E_15DefaultEpilogueIaSJ_SJ_NS1D_6thread17LinearCombinationIaLi1EiiLNS1I_9ScaleType4KindE0ELNS_15FloatRoundStyleE2EaEENS1_15EpilogueDefaultEEEEEvvEEEEvNT_6ParamsE)
        .other          _ZN7cutlass13device_kernelINS_4gemm6kernel13GemmUniversalIN4cute5tupleIJiiiiEEENS1_10collective13CollectiveMmaINS1_34MainloopSm90TmaGmmaWarpSpecializedILi14ENS5_IJNS4_1CILi4EEENSA_ILi1EEESC_EEENS1_35KernelTmaWarpSpecializedCooperativeEEENS5_IJNSA_ILi128EEESG_NSA_ILi64EEEEEEaNS5_IJlSC_lEEEaSJ_NS4_8TiledMMAINS4_8MMA_AtomIJNS4_4SM904GMMA27MMA_64x128x32_S32S8S8_SS_TNEEEENS4_6LayoutINS5_IJNSA_ILi2EEESC_SC_EEENS5_IJSC_NSA_ILi0EEEST_EEEEENS5_IJNS4_10UnderscoreESW_SW_EEEEENS4_13SM90_TMA_LOADENS4_14ComposedLayoutINS4_7SwizzleILi2ELi4ELi3EEENS4_18smem_ptr_flag_bitsILi8EEENSQ_INS5_IJNSA_ILi8EEESH_EEENS5_IJSH_SC_EEEEEEEvNS4_8identityENS4_23SM90_TMA_LOAD_MULTICASTES19_vS1A_EENS_8epilogue10collective6detail29Sm90TmaWarpSpecializedAdapterINS1E_15DefaultEpilogueIaSJ_SJ_NS1D_6thread17LinearCombinationIaLi1EiiLNS1I_9ScaleType4KindE0ELNS_15FloatRoundStyleE2EaEENS1_15EpilogueDefaultEEEEEvvEEEEvNT_6ParamsE,@"STO_CUDA_ENTRY STV_DEFAULT"
_ZN7cutlass13device_kernelINS_4gemm6kernel13GemmUniversalIN4cute5tupleIJiiiiEEENS1_10collective13CollectiveMmaINS1_34MainloopSm90TmaGmmaWarpSpecializedILi14ENS5_IJNS4_1CILi4EEENSA_ILi1EEESC_EEENS1_35KernelTmaWarpSpecializedCooperativeEEENS5_IJNSA_ILi128EEESG_NSA_ILi64EEEEEEaNS5_IJlSC_lEEEaSJ_NS4_8TiledMMAINS4_8MMA_AtomIJNS4_4SM904GMMA27MMA_64x128x32_S32S8S8_SS_TNEEEENS4_6LayoutINS5_IJNSA_ILi2EEESC_SC_EEENS5_IJSC_NSA_ILi0EEEST_EEEEENS5_IJNS4_10UnderscoreESW_SW_EEEEENS4_13SM90_TMA_LOADENS4_14ComposedLayoutINS4_7SwizzleILi2ELi4ELi3EEENS4_18smem_ptr_flag_bitsILi8EEENSQ_INS5_IJNSA_ILi8EEESH_EEENS5_IJSH_SC_EEEEEEEvNS4_8identityENS4_23SM90_TMA_LOAD_MULTICASTES19_vS1A_EENS_8epilogue10collective6detail29Sm90TmaWarpSpecializedAdapterINS1E_15DefaultEpilogueIaSJ_SJ_NS1D_6thread17LinearCombinationIaLi1EiiLNS1I_9ScaleType4KindE0ELNS_15FloatRoundStyleE2EaEENS1_15EpilogueDefaultEEEEEvvEEEEvNT_6ParamsE:
[----:B------:R-:W0:Y:S01]  /*0000*/  LDC R1, c[0x0][0x28] ;  /* 0x00000a00ff017b82 */ /* 0x000e220000000800 */
[----:B------:R-:W1:Y:S01]  /*0010*/  S2R R18, SR_TID.X ;  /* 0x0000000000127919 */ /* 0x000e620000002100 */
[----:B------:R-:W-:Y:S01]  /*0020*/  ELECT P0, URZ, PT ;  /* 0x00000000003f782f */ /* 0x000fe20003800000 */
[----:B------:R-:W-:Y:S01]  /*0030*/  BSSY B0, `(.L_x_0) ;  /* 0x000000f000007945 */ /* 0x000fe20003800000 */
[--C-:B-1----:R-:W-:Y:S02]  /*0040*/  SHF.R.U32.HI R0, RZ, 0x5, R18.reuse ;  /* 0x00000005ff007819 */ /* 0x102fe40000011612 */
[----:B------:R-:W-:-:S03]  /*0050*/  SHF.R.U32.HI R3, RZ, 0x7, R18 ;  /* 0x00000007ff037819 */ /* 0x000fc60000011612 */
[----:B------:R-:W1:Y:S04]  /*0060*/  SHFL.IDX PT, R2, R0, RZ, 0x1f ;  /* 0x00001fff00027589 */ /* 0x000e6800000e0000 */
[----:B------:R2:W3:Y:S01]  /*0070*/  SHFL.IDX PT, R5, R3, RZ, 0x1f ;  /* 0x00001fff03057589 */ /* 0x0004e200000e0000 */
[----:B-1----:R-:W-:-:S13]  /*0080*/  ISETP.NE.OR P0, PT, R2, RZ, !P0 ;  /* 0x000000ff0200720c */ /* 0x002fda0004705670 */
[----:B0-23--:R-:W-:Y:S05]  /*0090*/  @P0 BRA `(.L_x_1) ;  /* 0x0000000000200947 */ /* 0x00dfea0003800000 */
[----:B------:R-:W-:Y:S02]  /*00a0*/  ULDC.64 UR4, c[0x0][0x198] ;  /* 0x0000660000047ab9 */ /* 0x000fe40000000a00 */
[----:B------:R-:W-:Y:S02]  /*00b0*/  UIADD3 UR6, UP0, UR4, 0xf0, URZ ;  /* 0x000000f004067890 */ /* 0x000fe4000ff1e03f */
[----:B------:R-:W-:Y:S02]  /*00c0*/  UIADD3 UR4, UP1, UR4, 0x1f0, URZ ;  /* 0x000001f004047890 */ /* 0x000fe4000ff3e03f */
[----:B------:R-:W-:Y:S02]  /*00d0*/  UIADD3.X UR7, URZ, UR5, URZ, UP0, !UPT ;  /* 0x000000053f077290 */ /* 0x000fe400087fe43f */
[----:B------:R-:W-:-:S07]  /*00e0*/  UIADD3.X UR5, URZ, UR5, URZ, UP1, !UPT ;  /* 0x000000053f057290 */ /* 0x000fce0008ffe43f */
[----:B------:R0:W-:Y:S02]  /*00f0*/  UTMACCTL.PF [UR6] ;  /* 0x00000000060079b9 */ /* 0x0001e40008040000 */
[----:B------:R0:W-:Y:S02]  /*0100*/  UTMACCTL.PF [UR4] ;  /* 0x00000000040079b9 */ /* 0x0001e40008040000 */
[----:B0-----:R-:W-:Y:S01]  /*0110*/  NOP ;  /* 0x0000000000007918 */ /* 0x001fe20000000000 */
.L_x_1:
[----:B------:R-:W-:Y:S05]  /*0120*/  BSYNC B0 ;  /* 0x0000000000007941 */ /* 0x000fea0003800000 */
.L_x_0:
[----:B------:R-:W0:Y:S02]  /*0130*/  SHFL.IDX PT, R3, R0, RZ, 0x1f ;  /* 0x00001fff00037589 */ /* 0x000e2400000e0000 */
[----:B0-----:R-:W-:-:S13]  /*0140*/  ISETP.NE.AND P0, PT, R3, RZ, PT ;  /* 0x000000ff0300720c */ /* 0x001fda0003f05270 */
[----:B------:R-:W-:Y:S05]  /*0150*/  @P0 BRA `(.L_x_2) ;  /* 0x0000000000b40947 */ /* 0x000fea0003800000 */
[----:B------:R-:W-:Y:S01]  /*0160*/  ELECT P0, URZ, PT ;  /* 0x00000000003f782f */ /* 0x000fe20003800000 */
[----:B------:R-:W-:-:S12]  /*0170*/  BSSY B0, `(.L_x_2) ;  /* 0x000002b000007945 */ /* 0x000fd80003800000 */
[----:B------:R-:W-:Y:S05]  /*0180*/  @!P0 BRA `(.L_x_3) ;  /* 0x0000000000a48947 */ /* 0x000fea0003800000 */
[----:B------:R-:W0:Y:S01]  /*0190*/  S2UR UR8, SR_CgaCtaId ;  /* 0x00000000000879c3 */ /* 0x000e220000008800 */
[----:B------:R-:W-:Y:S01]  /*01a0*/  UMOV UR4, 0x400 ;  /* 0x0000040000047882 */ /* 0x000fe20000000000 */
[----:B------:R-:W-:Y:S01]  /*01b0*/  UMOV UR5, 0x1 ;  /* 0x0000000100057882 */ /* 0x000fe20000000000 */
[----:B------:R-:W-:Y:S02]  /*01c0*/  UMOV UR6, 0x8 ;  /* 0x0000000800067882 */ /* 0x000fe40000000000 */
[----:B------:R-:W-:-:S04]  /*01d0*/  UIADD3 UR6, -UR6, 0x100000, URZ ;  /* 0x0010000006067890 */ /* 0x000fc8000fffe13f */
[----:B------:R-:W-:Y:S02]  /*01e0*/  USHF.L.U32 UR7, UR6, 0xb, URZ ;  /* 0x0000000b06077899 */ /* 0x000fe4000800063f */
[----:B------:R-:W-:Y:S02]  /*01f0*/  USHF.L.U32 UR6, UR6, 0x1, URZ ;  /* 0x0000000106067899 */ /* 0x000fe4000800063f */
[----:B0-----:R-:W-:Y:S02]  /*0200*/  ULEA UR8, UR8, UR4, 0x18 ;  /* 0x0000000408087291 */ /* 0x001fe4000f8ec03f */
[----:B------:R-:W-:-:S04]  /*0210*/  UIADD3 UR4, -UR5, 0x100000, URZ ;  /* 0x0010000005047890 */ /* 0x000fc8000fffe13f */
[----:B------:R-:W-:Y:S02]  /*0220*/  USHF.L.U32 UR5, UR4, 0xb, URZ ;  /* 0x0000000b04057899 */ /* 0x000fe4000800063f */
[----:B------:R-:W-:Y:S01]  /*0230*/  USHF.L.U32 UR4, UR4, 0x1, URZ ;  /* 0x0000000104047899 */ /* 0x000fe2000800063f */
[----:B------:R-:W0:Y:S11]  /*0240*/  FENCE.VIEW.ASYNC.S ;  /* 0x00000000000073c6 */ /* 0x000e360000000000 */
[----:B0-----:R0:W1:Y:S01]  /*0250*/  SYNCS.EXCH.64 URZ, [UR8], UR4 ;  /* 0x00000004083f75b2 */ /* 0x0010620008000100 */
[----:B------:R0:W2:Y:S01]  /*0260*/  SYNCS.EXCH.64 URZ, [UR8+0x70], UR6 ;  /* 0x00007006083f75b2 */ /* 0x0000a20008000100 */
[----:B------:R0:W3:Y:S01]  /*0270*/  SYNCS.EXCH.64 URZ, [UR8+0x8], UR4 ;  /* 0x00000804083f75b2 */ /* 0x0000e20008000100 */
[----:B------:R0:W4:Y:S01]  /*0280*/  SYNCS.EXCH.64 URZ, [UR8+0x78], UR6 ;  /* 0x00007806083f75b2 */ /* 0x0001220008000100 */
[----:B------:R0:W0:Y:S01]  /*0290*/  SYNCS.EXCH.64 URZ, [UR8+0x10], UR4 ;  /* 0x00001004083f75b2 */ /* 0x0000220008000100 */
        /* <DEDUP_REMOVED lines=23> */
[----:B-1234-:R-:W-:Y:S01]  /*0410*/  NOP ;  /* 0x0000000000007918 */ /* 0x01efe20000000000 */
.L_x_3:
[----:B0-----:R-:W-:Y:S05]  /*0420*/  BSYNC B0 ;  /* 0x0000000000007941 */ /* 0x001fea0003800000 */
.L_x_2:
[----:B------:R-:W-:Y:S01]  /*0430*/  SHF.R.S32.HI R7, RZ, 0x1f, R18 ;  /* 0x0000001fff077819 */ /* 0x000fe20000011412 */
[----:B------:R-:W0:Y:S01]  /*0440*/  SHFL.IDX PT, R0, R0, RZ, 0x1f ;  /* 0x00001fff00007589 */ /* 0x000e2200000e0000 */
[----:B------:R-:W1:Y:S01]  /*0450*/  S2UR UR8, SR_CTAID.X ;  /* 0x00000000000879c3 */ /* 0x000e620000002500 */
[----:B------:R-:W-:Y:S02]  /*0460*/  ELECT P0, URZ, PT ;  /* 0x00000000003f782f */ /* 0x000fe40003800000 */
[----:B------:R-:W-:Y:S01]  /*0470*/  LEA.HI R7, R7, R18, RZ, 0x7 ;  /* 0x0000001207077211 */ /* 0x000fe200078f38ff */
[----:B------:R-:W2:Y:S01]  /*0480*/  S2R R4, SR_CTAID.Y ;  /* 0x0000000000047919 */ /* 0x000ea20000002600 */
[----:B------:R-:W-:Y:S01]  /*0490*/  SHF.R.S32.HI R8, RZ, 0x1f, R3 ;  /* 0x0000001fff087819 */ /* 0x000fe20000011403 */
[----:B------:R-:W-:Y:S01]  /*04a0*/  ULDC UR4, c[0x0][0x150] ;  /* 0x0000540000047ab9 */ /* 0x000fe20000000800 */
[----:B------:R-:W-:Y:S01]  /*04b0*/  LOP3.LUT R7, R7, 0xffffff80, RZ, 0xc0, !PT ;  /* 0xffffff8007077812 */ /* 0x000fe200078ec0ff */
[----:B------:R-:W-:Y:S01]  /*04c0*/  NOP ;  /* 0x0000000000007918 */ /* 0x000fe20000000000 */
[----:B------:R-:W-:Y:S01]  /*04d0*/  LEA.HI R8, R8, R3, RZ, 0x2 ;  /* 0x0000000308087211 */ /* 0x000fe200078f10ff */
[----:B------:R-:W3:Y:S01]  /*04e0*/  LDC R10, c[0x0][0x144] ;  /* 0x00005100ff0a7b82 */ /* 0x000ee20000000800 */
[----:B------:R-:W-:Y:S01]  /*04f0*/  NOP ;  /* 0x0000000000007918 */ /* 0x000fe20000000000 */
[----:B------:R-:W-:Y:S01]  /*0500*/  IMAD.IADD R6, R18, 0x1, -R7 ;  /* 0x0000000112067824 */ /* 0x000fe200078e0a07 */
[----:B------:R-:W-:Y:S01]  /*0510*/  LOP3.LUT R8, R8, 0x3ffffffc, RZ, 0xc0, !PT ;  /* 0x3ffffffc08087812 */ /* 0x000fe200078ec0ff */
[----:B------:R-:W-:Y:S01]  /*0520*/  IMAD.MOV.U32 R23, RZ, RZ, 0x1 ;  /* 0x00000001ff177424 */ /* 0x000fe200078e00ff */
[----:B------:R-:W-:-:S02]  /*0530*/  ISETP.NE.AND P3, PT, R5, RZ, PT ;  /* 0x000000ff0500720c */ /* 0x000fc40003f65270 */
[----:B------:R-:W-:Y:S01]  /*0540*/  SHF.R.S32.HI R7, RZ, 0x1f, R6 ;  /* 0x0000001fff077819 */ /* 0x000fe20000011406 */
[----:B------:R-:W-:Y:S01]  /*0550*/  IMAD.IADD R8, R3, 0x1, -R8 ;  /* 0x0000000103087824 */ /* 0x000fe200078e0a08 */
[----:B------:R-:W4:Y:S02]  /*0560*/  LDC R12, c[0x0][0x140] ;  /* 0x00005000ff0c7b82 */ /* 0x000f240000000800 */
[----:B------:R-:W-:Y:S02]  /*0570*/  LEA.HI R7, R7, R6, RZ, 0x3 ;  /* 0x0000000607077211 */ /* 0x000fe400078f18ff */
[----:B0-----:R-:W-:Y:S02]  /*0580*/  ISETP.NE.OR P0, PT, R0, RZ, !P0 ;  /* 0x000000ff0000720c */ /* 0x001fe40004705670 */
[--C-:B------:R-:W-:Y:S02]  /*0590*/  SHF.R.S32.HI R0, RZ, 0x3, R7.reuse ;  /* 0x00000003ff007819 */ /* 0x100fe40000011407 */
[----:B------:R-:W-:-:S02]  /*05a0*/  SHF.R.S32.HI R7, RZ, 0x1f, R7 ;  /* 0x0000001fff077819 */ /* 0x000fc40000011407 */
[----:B-1----:R-:W-:Y:S02]  /*05b0*/  I2FP.F32.U32 R9, UR8 ;  /* 0x0000000800097c45 */ /* 0x002fe40008201000 */
[----:B------:R-:W-:-:S03]  /*05c0*/  LEA.HI R7, R7, R0, RZ, 0x2 ;  /* 0x0000000007077211 */ /* 0x000fc600078f10ff */
[----:B------:R-:W-:Y:S01]  /*05d0*/  FMUL R9, R9, UR4 ;  /* 0x0000000409097c20 */ /* 0x000fe20008400000 */
[----:B------:R-:W-:Y:S01]  /*05e0*/  LOP3.LUT R7, R7, 0xfffffffc, RZ, 0xc0, !PT ;  /* 0xfffffffc07077812 */ /* 0x000fe200078ec0ff */
[----:B------:R-:W-:Y:S01]  /*05f0*/  VOTEU.ALL UP0, P0 ;  /* 0x00000000003f7886 */ /* 0x000fe20000000000 */
[----:B--2---:R-:W-:Y:S01]  /*0600*/  I2FP.F32.U32 R11, R4 ;  /* 0x00000004000b7245 */ /* 0x004fe20000201000 */
[----:B------:R-:W-:Y:S01]  /*0610*/  ULDC UR4, c[0x0][0x154] ;  /* 0x0000550000047ab9 */ /* 0x000fe20000000800 */
[----:B------:R-:W-:Y:S01]  /*0620*/  VOTEU.ALL UP1, P0 ;  /* 0x00000000003f7886 */ /* 0x000fe20000020000 */
[----:B------:R-:W-:Y:S01]  /*0630*/  IMAD.IADD R7, R0, 0x1, -R7 ;  /* 0x0000000100077824 */ /* 0x000fe200078e0a07 */
[----:B------:R-:W0:Y:S01]  /*0640*/  F2I.U32.TRUNC.NTZ R9, R9 ;  /* 0x0000000900097305 */ /* 0x000e22000020f000 */
[----:B------:R-:W1:Y:S01]  /*0650*/  @!UP0 S2UR UR7, SR_CgaCtaId ;  /* 0x00000000000789c3 */ /* 0x000e620000008800 */
[----:B------:R-:W-:Y:S01]  /*0660*/  @!UP0 UMOV UR6, 0x400 ;  /* 0x0000040000068882 */ /* 0x000fe20000000000 */
[----:B------:R-:W-:Y:S01]  /*0670*/  IMAD R8, R8, 0x4, R7 ;  /* 0x0000000408087824 */ /* 0x000fe200078e0207 */
[----:B----4-:R-:W-:-:S04]  /*0680*/  ISETP.EQ.U32.AND P2, PT, R12, 0x1, PT ;  /* 0x000000010c00780c */ /* 0x010fc80003f42070 */
[----:B------:R-:W-:-:S04]  /*0690*/  SHF.R.S32.HI R3, RZ, 0x1f, R8 ;  /* 0x0000001fff037819 */ /* 0x000fc80000011408 */
[----:B------:R-:W-:Y:S01]  /*06a0*/  LEA.HI R0, R3, R8, RZ, 0x2 ;  /* 0x0000000803007211 */ /* 0x000fe200078f10ff */
[----:B0-----:R-:W-:-:S03]  /*06b0*/  IMAD.MOV R7, RZ, RZ, -R9 ;  /* 0x000000ffff077224 */ /* 0x001fc600078e0a09 */
[----:B------:R-:W-:Y:S01]  /*06c0*/  LOP3.LUT R9, R0, 0xfffffffc, RZ, 0xc0, !PT ;  /* 0xfffffffc00097812 */ /* 0x000fe200078ec0ff */
[----:B---3--:R-:W-:Y:S02]  /*06d0*/  IMAD R3, R10, R7, UR8 ;  /* 0x000000080a037e24 */ /* 0x008fe4000f8e0207 */
[----:B------:R-:W-:Y:S02]  /*06e0*/  FMUL R10, R11, UR4 ;  /* 0x000000040b0a7c20 */ /* 0x000fe40008400000 */
[C---:B------:R-:W-:Y:S01]  /*06f0*/  IMAD.IADD R0, R8.reuse, 0x1, -R9 ;  /* 0x0000000108007824 */ /* 0x040fe200078e0a09 */
[----:B------:R-:W0:Y:S01]  /*0700*/  LDC R7, c[0x0][0x148] ;  /* 0x00005200ff077b82 */ /* 0x000e220000000800 */
[----:B------:R-:W-:Y:S01]  /*0710*/  SHF.R.S32.HI R9, RZ, 0x1f, R2 ;  /* 0x0000001fff097819 */ /* 0x000fe20000011402 */
[----:B------:R-:W-:Y:S01]  /*0720*/  IMAD.SHL.U32 R11, R8, 0x4, RZ ;  /* 0x00000004080b7824 */ /* 0x000fe200078e00ff */
[----:B------:R-:W-:Y:S01]  /*0730*/  UMOV UR4, 0x20 ;  /* 0x0000002000047882 */ /* 0x000fe20000000000 */
[----:B------:R-:W-:Y:S01]  /*0740*/  ISETP.NE.AND P4, PT, R0, R3, PT ;  /* 0x000000030000720c */ /* 0x000fe20003f85270 */
[----:B------:R-:W2:Y:S01]  /*0750*/  F2I.U32.TRUNC.NTZ R10, R10 ;  /* 0x0000000a000a7305 */ /* 0x000ea2000020f000 */
[----:B------:R-:W-:Y:S01]  /*0760*/  LEA.HI R9, R9, R2, RZ, 0x2 ;  /* 0x0000000209097211 */ /* 0x000fe200078f10ff */
[----:B------:R-:W-:-:S04]  /*0770*/  @!UP0 UIADD3 UR4, -UR4, 0x100000, URZ ;  /* 0x0010000004048890 */ /* 0x000fc8000fffe13f */
[----:B------:R-:W-:Y:S02]  /*0780*/  @!UP0 USHF.L.U32 UR5, UR4, 0xb, URZ ;  /* 0x0000000b04058899 */ /* 0x000fe4000800063f */
[----:B------:R-:W-:Y:S01]  /*0790*/  @!UP0 USHF.L.U32 UR4, UR4, 0x1, URZ ;  /* 0x0000000104048899 */ /* 0x000fe2000800063f */
[----:B------:R-:W-:Y:S01]  /*07a0*/  LOP3.LUT R22, R8, 0xc, R11, 0x78, !PT ;  /* 0x0000000c08167812 */ /* 0x000fe200078e780b */
[----:B-1----:R-:W-:Y:S01]  /*07b0*/  @!UP0 ULEA UR6, UR7, UR6, 0x18 ;  /* 0x0000000607068291 */ /* 0x002fe2000f8ec03f */
[----:B------:R-:W-:Y:S01]  /*07c0*/  LOP3.LUT R9, R9, 0xfffffffc, RZ, 0xc0, !PT ;  /* 0xfffffffc09097812 */ /* 0x000fe200078ec0ff */
[----:B------:R-:W-:Y:S01]  /*07d0*/  VOTEU.ALL UP0, P0 ;  /* 0x00000000003f7886 */ /* 0x000fe20000000000 */
[----:B------:R-:W-:Y:S01]  /*07e0*/  LOP3.LUT P0, RZ, R6, 0x7, RZ, 0xc0, !PT ;  /* 0x0000000706ff7812 */ /* 0x000fe2000780c0ff */
[----:B------:R-:W-:Y:S02]  /*07f0*/  VIADD R6, R5, 0xffffffff ;  /* 0xffffffff05067836 */ /* 0x000fe40000000000 */
[----:B------:R-:W-:Y:S01]  /*0800*/  IMAD.IADD R0, R2, 0x1, -R9 ;  /* 0x0000000102007824 */ /* 0x000fe200078e0a09 */
[----:B------:R-:W-:-:S02]  /*0810*/  ISETP.LT.U32.AND P0, PT, R22, 0x4, !P0 ;  /* 0x000000041600780c */ /* 0x000fc40004701070 */
[----:B------:R-:W-:Y:S01]  /*0820*/  @P4 SHF.R.S32.HI R9, RZ, 0x1f, R22 ;  /* 0x0000001fff094819 */ /* 0x000fe20000011416 */
[----:B--2---:R-:W-:Y:S01]  /*0830*/  IMAD.MOV R24, RZ, RZ, -R10 ;  /* 0x000000ffff187224 */ /* 0x004fe200078e0a0a */
[C---:B------:R-:W-:Y:S01]  /*0840*/  ISETP.NE.AND P1, PT, R0.reuse, 0x3, PT ;  /* 0x000000030000780c */ /* 0x040fe20003f25270 */
[----:B------:R-:W1:Y:S02]  /*0850*/  FENCE.VIEW.ASYNC.S ;  /* 0x00000000000073c6 */ /* 0x000e640000000000 */
[----:B-1----:R1:W2:Y:S01]  /*0860*/  @!UP0 SYNCS.EXCH.64 URZ, [UR6+0xf0], UR4 ;  /* 0x0000f004063f85b2 */ /* 0x0022a20008000100 */
[----:B------:R-:W-:Y:S01]  /*0870*/  @P4 LEA.HI R9, R9, R22, RZ, 0x2 ;  /* 0x0000001609094211 */ /* 0x000fe200078f10ff */
[----:B0-----:R-:W-:Y:S01]  /*0880*/  IMAD R2, R7, R24, R4 ;  /* 0x0000001807027224 */ /* 0x001fe200078e0204 */
[----:B------:R-:W-:Y:S02]  /*0890*/  ISETP.EQ.OR P1, PT, R0, RZ, !P1 ;  /* 0x000000ff0000720c */ /* 0x000fe40004f22670 */
[----:B------:R-:W-:-:S02]  /*08a0*/  @P4 SHF.R.S32.HI R9, RZ, 0x2, R9 ;  /* 0x00000002ff094819 */ /* 0x000fc40000011409 */
[----:B------:R-:W-:Y:S02]  /*08b0*/  ISETP.EQ.AND P1, PT, R5, RZ, P1 ;  /* 0x000000ff0500720c */ /* 0x000fe40000f22270 */
[----:B------:R-:W-:Y:S02]  /*08c0*/  @P4 ISETP.NE.AND P5, PT, R9, R2, PT ;  /* 0x000000020900420c */ /* 0x000fe40003fa5270 */
[----:B------:R-:W-:Y:S02]  /*08d0*/  ISETP.GE.U32.AND P6, PT, R6, 0x2, PT ;  /* 0x000000020600780c */ /* 0x000fe40003fc6070 */
[----:B------:R-:W-:Y:S02]  /*08e0*/  SEL R2, RZ, 0x1, !P0 ;  /* 0x00000001ff027807 */ /* 0x000fe40004000000 */
[----:B------:R-:W-:Y:S01]  /*08f0*/  @P4 SEL R23, RZ, 0x1, P5 ;  /* 0x00000001ff174807 */ /* 0x000fe20002800000 */
[----:B------:R1:W0:Y:S01]  /*0900*/  @!UP1 SYNCS.EXCH.64 URZ, [UR6+0xf8], UR4 ;  /* 0x0000f804063f95b2 */ /* 0x0002220008000100 */
[----:B------:R-:W-:Y:S01]  /*0910*/  SEL R19, RZ, 0x1, !P1 ;  /* 0x00000001ff137807 */ /* 0x000fe20004800000 */
[----:B------:R-:W-:Y:S01]  /*0920*/  NOP ;  /* 0x0000000000007918 */ /* 0x000fe20000000000 */
[----:B------:R-:W-:-:S02]  /*0930*/  LOP3.LUT R23, R23, R2, RZ, 0xc0, !PT ;  /* 0x0000000217177212 */ /* 0x000fc400078ec0ff */
[----:B------:R-:W-:Y:S01]  /*0940*/  SEL R19, R19, 0x2, P6 ;  /* 0x0000000213137807 */ /* 0x000fe20003000000 */
[----:B-12---:R-:W-:Y:S06]  /*0950*/  @!P2 BRA `(.L_x_4) ;  /* 0x000000000008a947 */ /* 0x006fec0003800000 */
[----:B0-----:R-:W-:Y:S01]  /*0960*/  UCGABAR_ARV ;  /* 0x00000000000079c7 */ /* 0x001fe20008000000 */
[----:B------:R-:W-:Y:S05]  /*0970*/  BRA `(.L_x_5) ;  /* 0x0000000000047947 */ /* 0x000fea0003800000 */
.L_x_4:
[----:B0-----:R-:W-:Y:S01]  /*0980*/  NOP ;  /* 0x0000000000007918 */ /* 0x001fe20000000000 */
.L_x_5:
[----:B------:R-:W0:Y:S01]  /*0990*/  LDC R2, c[0x0][0x65c] ;  /* 0x00019700ff027b82 */ /* 0x000e220000000800 */
[----:B------:R-:W-:Y:S02]  /*09a0*/  IMAD.U32 R8, RZ, RZ, UR8 ;  /* 0x00000008ff087e24 */ /* 0x000fe4000f8e00ff */
[----:B------:R-:W-:Y:S01]  /*09b0*/  IMAD.MOV.U32 R9, RZ, RZ, RZ ;  /* 0x000000ffff097224 */ /* 0x000fe200078e00ff */
[----:B0-----:R-:W-:-:S04]  /*09c0*/  ISETP.NE.AND P1, PT, R2, 0x1, PT ;  /* 0x000000010200780c */ /* 0x001fc80003f25270 */
[----:B------:R-:W-:-:S09]  /*09d0*/  P2R R5, PR, RZ, 0x2 ;  /* 0x00000002ff057803 */ /* 0x000fd20000000000 */
[----:B------:R-:W0:Y:S01]  /*09e0*/  @P1 LDC R17, c[0x0][0x10] ;  /* 0x00000400ff111b82 */ /* 0x000e220000000800 */
[----:B------:R-:W-:Y:S02]  /*09f0*/  @P1 IMAD.MOV.U32 R5, RZ, RZ, RZ ;  /* 0x000000ffff051224 */ /* 0x000fe400078e00ff */
[----:B------:R-:W-:-:S05]  /*0a00*/  @P1 IMAD.MOV.U32 R13, RZ, RZ, RZ ;  /* 0x000000ffff0d1224 */ /* 0x000fca00078e00ff */
[----:B------:R-:W1:Y:S01]  /*0a10*/  @!P1 LDC R11, c[0x0][0xc] ;  /* 0x00000300ff0b9b82 */ /* 0x000e620000000800 */
[----:B0-----:R-:W-:-:S04]  /*0a20*/  @P1 IMAD.WIDE.U32 R16, R17, UR8, R4 ;  /* 0x0000000811101c25 */ /* 0x001fc8000f8e0004 */
[----:B------:R-:W-:Y:S02]  /*0a30*/  @P1 IMAD.IADD R17, R17, 0x1, R13 ;  /* 0x0000000111111824 */ /* 0x000fe400078e020d */
[----:B-1----:R-:W-:-:S04]  /*0a40*/  @!P1 IMAD.WIDE.U32 R8, R4, R11, R8 ;  /* 0x0000000b04089225 */ /* 0x002fc800078e0008 */
[----:B------:R-:W-:Y:S02]  /*0a50*/  @!P1 IMAD.MOV.U32 R16, RZ, RZ, R8 ;  /* 0x000000ffff109224 */ /* 0x000fe400078e0008 */
[----:B------:R-:W-:Y:S01]  /*0a60*/  @!P1 IMAD.MOV.U32 R17, RZ, RZ, R9 ;  /* 0x000000ffff119224 */ /* 0x000fe200078e0009 */
[----:B------:R-:W-:Y:S06]  /*0a70*/  @!P2 BRA `(.L_x_6) ;  /* 0x00000000000ca947 */ /* 0x000fec0003800000 */
[----:B------:R-:W-:Y:S01]  /*0a80*/  UCGABAR_WAIT ;  /* 0x0000000000007dc7 */ /* 0x000fe20008000000 */
[----:B------:R-:W-:Y:S01]  /*0a90*/  CCTL.IVALL ;  /* 0x00000000ff00798f */ /* 0x000fe20002000000 */
[----:B------:R-:W-:Y:S05]  /*0aa0*/  BRA `(.L_x_7) ;  /* 0x0000000000047947 */ /* 0x000fea0003800000 */
.L_x_6:
[----:B------:R-:W-:Y:S06]  /*0ab0*/  BAR.SYNC.DEFER_BLOCKING 0x0 ;  /* 0x0000000000007b1d */ /* 0x000fec0000010000 */
.L_x_7:
[----:B------:R-:W-:Y:S05]  /*0ac0*/  @!P3 BRA `(.L_x_8) ;  /* 0x0000004c00a0b947 */ /* 0x000fea0003800000 */
[----:B------:R-:W-:-:S13]  /*0ad0*/  ISETP.GT.U32.AND P0, PT, R6, 0x1, PT ;  /* 0x000000010600780c */ /* 0x000fda0003f04070 */
[----:B------:R-:W-:Y:S05]  /*0ae0*/  @P0 EXIT ;  /* 0x000000000000094d */ /* 0x000fea0003800000 */
[----:B------:R-:W-:Y:S01]  /*0af0*/  ULDC.64 UR4, c[0x0][0x650] ;  /* 0x0001940000047ab9 */ /* 0x000fe20000000a00 */
[----:B------:R-:W-:Y:S01]  /*0b00*/  PRMT R0, RZ, 0x7610, R0 ;  /* 0x00007610ff007816 */ /* 0x000fe20000000000 */
[----:B------:R-:W-:Y:S01]  /*0b10*/  IMAD.MOV.U32 R92, RZ, RZ, -0x1 ;  /* 0xffffffffff5c7424 */ /* 0x000fe200078e00ff */
[----:B------:R-:W-:Y:S01]  /*0b20*/  ISETP.GE.U32.AND P0, PT, R16, UR4, PT ;  /* 0x0000000410007c0c */ /* 0x000fe2000bf06070 */
[----:B------:R-:W-:Y:S02]  /*0b30*/  IMAD.MOV.U32 R93, RZ, RZ, -0x1 ;  /* 0xffffffffff5d7424 */ /* 0x000fe400078e00ff */
[----:B------:R-:W-:Y:S01]  /*0b40*/  IMAD.MOV.U32 R91, RZ, RZ, -0x1 ;  /* 0xffffffffff5b7424 */ /* 0x000fe200078e00ff */
[----:B------:R-:W-:-:S13]  /*0b50*/  ISETP.GE.U32.AND.EX P0, PT, R17, UR5, PT, P0 ;  /* 0x0000000511007c0c */ /* 0x000fda000bf06100 */
[----:B------:R-:W-:Y:S05]  /*0b60*/  @P0 BRA `(.L_x_9) ;  /* 0x0000000400280947 */ /* 0x000fea0003800000 */
[----:B------:R-:W0:Y:S01]  /*0b70*/  LDC.64 R20, c[0x0][0x628] ;  /* 0x00018a00ff147b82 */ /* 0x000e220000000a00 */
[----:B------:R-:W-:Y:S02]  /*0b80*/  IMAD.MOV.U32 R8, RZ, RZ, R16 ;  /* 0x000000ffff087224 */ /* 0x000fe400078e0010 */
[----:B------:R-:W-:-:S05]  /*0b90*/  IMAD.MOV.U32 R9, RZ, RZ, R17 ;  /* 0x000000ffff097224 */ /* 0x000fca00078e0011 */
[----:B------:R-:W1:Y:S08]  /*0ba0*/  LDC R0, c[0x0][0x630] ;  /* 0x00018c00ff007b82 */ /* 0x000e700000000800 */
[----:B------:R-:W2:Y:S01]  /*0bb0*/  LDC.64 R26, c[0x0][0x620] ;  /* 0x00018800ff1a7b82 */ /* 0x000ea20000000a00 */
[----:B0-----:R-:W-:-:S04]  /*0bc0*/  ISETP.NE.U32.AND P0, PT, R20, RZ, PT ;  /* 0x000000ff1400720c */ /* 0x001fc80003f05070 */
[----:B------:R-:W-:-:S13]  /*0bd0*/  ISETP.NE.AND.EX P0, PT, R21, RZ, PT, P0 ;  /* 0x000000ff1500720c */ /* 0x000fda0003f05300 */
[----:B-12---:R-:W-:Y:S05]  /*0be0*/  @!P0 BRA `(.L_x_10) ;  /* 0x0000000000288947 */ /* 0x006fea0003800000 */
[----:B------:R-:W0:Y:S02]  /*0bf0*/  LDC R13, c[0x0][0x634] ;  /* 0x00018d00ff0d7b82 */ /* 0x000e240000000800 */
[----:B0-----:R-:W-:-:S05]  /*0c00*/  IADD3 R13, P0, R16, R13, RZ ;  /* 0x0000000d100d7210 */ /* 0x001fca0007f1e0ff */
[----:B------:R-:W-:-:S04]  /*0c10*/  IMAD.X R15, RZ, RZ, R17, P0 ;  /* 0x000000ffff0f7224 */ /* 0x000fc800000e0611 */
[----:B------:R-:W-:-:S04]  /*0c20*/  IMAD.WIDE.U32 R8, R15, R20, RZ ;  /* 0x000000140f087225 */ /* 0x000fc800078e00ff */
[----:B------:R-:W-:-:S04]  /*0c30*/  IMAD.WIDE.U32 R10, P0, R13, R21, R8 ;  /* 0x000000150d0a7225 */ /* 0x000fc80007800008 */
[----:B------:R-:W-:-:S04]  /*0c40*/  IMAD.WIDE.U32 R8, R13, R20, RZ ;  /* 0x000000140d087225 */ /* 0x000fc800078e00ff */
[----:B------:R-:W-:Y:S01]  /*0c50*/  IMAD.X R13, RZ, RZ, RZ, P0 ;  /* 0x000000ffff0d7224 */ /* 0x000fe200000e06ff */
[----:B------:R-:W-:Y:S01]  /*0c60*/  IADD3 RZ, P0, R9, R10, RZ ;  /* 0x0000000a09ff7210 */ /* 0x000fe20007f1e0ff */
[----:B------:R-:W-:-:S04]  /*0c70*/  IMAD.MOV.U32 R12, RZ, RZ, R11 ;  /* 0x000000ffff0c7224 */ /* 0x000fc800078e000b */
[----:B------:R-:W-:-:S08]  /*0c80*/  IMAD.WIDE.U32.X R8, R15, R21, R12, P0 ;  /* 0x000000150f087225 */ /* 0x000fd000000e040c */
.L_x_10:
[----:B------:R-:W0:Y:S01]  /*0c90*/  LDC.64 R20, c[0x0][0x640] ;  /* 0x00019000ff147b82 */ /* 0x000e220000000a00 */
[--C-:B------:R-:W-:Y:S01]  /*0ca0*/  SHF.R.U64 R91, R8, R0, R9.reuse ;  /* 0x00000000085b7219 */ /* 0x100fe20000001209 */
[----:B------:R-:W-:Y:S01]  /*0cb0*/  IMAD R28, R7, R24, R4 ;  /* 0x00000018071c7224 */ /* 0x000fe200078e0204 */
[----:B------:R-:W-:Y:S01]  /*0cc0*/  SHF.R.U32.HI R0, RZ, R0, R9 ;  /* 0x00000000ff007219 */ /* 0x000fe20000011609 */
[----:B------:R-:W-:Y:S01]  /*0cd0*/  IMAD.MOV.U32 R25, RZ, RZ, 0x1 ;  /* 0x00000001ff197424 */ /* 0x000fe200078e00ff */
[----:B------:R-:W-:-:S03]  /*0ce0*/  IADD3 R5, P0, RZ, -R91, RZ ;  /* 0x8000005bff057210 */ /* 0x000fc60007f1e0ff */
[----:B------:R-:W1:Y:S02]  /*0cf0*/  LDC R6, c[0x0][0x618] ;  /* 0x00018600ff067b82 */ /* 0x000e640000000800 */
[----:B------:R-:W-:-:S04]  /*0d00*/  IMAD.X R9, RZ, RZ, ~R0, P0 ;  /* 0x000000ffff097224 */ /* 0x000fc800000e0e00 */
[-C--:B------:R-:W-:Y:S02]  /*0d10*/  IMAD R0, R9, R26.reuse, RZ ;  /* 0x0000001a09007224 */ /* 0x080fe400078e02ff */
[----:B------:R-:W2:Y:S01]  /*0d20*/  LDC R11, c[0x0][0x608] ;  /* 0x00018200ff0b7b82 */ /* 0x000ea20000000800 */
[----:B------:R-:W-:-:S04]  /*0d30*/  IMAD.WIDE.U32 R8, R5, R26, R16 ;  /* 0x0000001a05087225 */ /* 0x000fc800078e0010 */
[----:B------:R-:W-:-:S03]  /*0d40*/  IMAD R5, R5, R27, R0 ;  /* 0x0000001b05057224 */ /* 0x000fc600078e0200 */
[----:B------:R-:W3:Y:S01]  /*0d50*/  LDC R12, c[0x0][0x658] ;  /* 0x00019600ff0c7b82 */ /* 0x000ee20000000800 */
[----:B0-----:R-:W-:Y:S01]  /*0d60*/  ISETP.NE.U32.AND P0, PT, R20, RZ, PT ;  /* 0x000000ff1400720c */ /* 0x001fe20003f05070 */
[----:B------:R-:W-:Y:S02]  /*0d70*/  IMAD.IADD R5, R9, 0x1, R5 ;  /* 0x0000000109057824 */ /* 0x000fe400078e0205 */
[----:B------:R-:W-:Y:S01]  /*0d80*/  IMAD.MOV.U32 R9, RZ, RZ, -0x1 ;  /* 0xffffffffff097424 */ /* 0x000fe200078e00ff */
[----:B------:R-:W-:-:S03]  /*0d90*/  ISETP.NE.AND.EX P0, PT, R21, RZ, PT, P0 ;  /* 0x000000ff1500720c */ /* 0x000fc60003f05300 */
[----:B------:R-:W0:Y:S01]  /*0da0*/  LDC R15, c[0x0][0x600] ;  /* 0x00018000ff0f7b82 */ /* 0x000e220000000800 */
[-CC-:B-1----:R-:W-:Y:S02]  /*0db0*/  SHF.R.U64 R13, R8, R6.reuse, R5.reuse ;  /* 0x00000006080d7219 */ /* 0x182fe40000001205 */
[----:B------:R-:W-:-:S05]  /*0dc0*/  SHF.R.U32.HI R0, RZ, R6, R5 ;  /* 0x00000006ff007219 */ /* 0x000fca0000011605 */
[----:B------:R-:W1:Y:S01]  /*0dd0*/  LDC R14, c[0x0][0x648] ;  /* 0x00019200ff0e7b82 */ /* 0x000e620000000800 */
[-CC-:B--2---:R-:W-:Y:S02]  /*0de0*/  SHF.R.U64 R29, R13, R11.reuse, R0.reuse ;  /* 0x0000000b0d1d7219 */ /* 0x184fe40000001200 */
[----:B------:R-:W-:-:S05]  /*0df0*/  SHF.R.U32.HI R5, RZ, R11, R0 ;  /* 0x0000000bff057219 */ /* 0x000fca0000011600 */
[----:B------:R-:W2:Y:S01]  /*0e00*/  LDC R26, c[0x0][0x638] ;  /* 0x00018e00ff1a7b82 */ /* 0x000ea20000000800 */
[-CC-:B---3--:R-:W-:Y:S02]  /*0e10*/  SHF.R.U64 R24, R29, R12.reuse, R5.reuse ;  /* 0x0000000c1d187219 */ /* 0x188fe40000001205 */
[-C--:B------:R-:W-:Y:S02]  /*0e20*/  SHF.L.U32 R0, R9, R12.reuse, RZ ;  /* 0x0000000c09007219 */ /* 0x080fe400000006ff */
[----:B------:R-:W-:Y:S01]  /*0e30*/  SHF.R.U32.HI R5, RZ, R12, R5 ;  /* 0x0000000cff057219 */ /* 0x000fe20000011605 */
[----:B------:R-:W-:Y:S01]  /*0e40*/  IMAD.MOV.U32 R4, RZ, RZ, R24 ;  /* 0x000000ffff047224 */ /* 0x000fe200078e0018 */
[----:B------:R-:W-:Y:S01]  /*0e50*/  LOP3.LUT R10, RZ, R0, RZ, 0x33, !PT ;  /* 0x00000000ff0a7212 */ /* 0x000fe200078e33ff */
[----:B------:R-:W3:Y:S01]  /*0e60*/  LDC R27, c[0x0][0x610] ;  /* 0x00018400ff1b7b82 */ /* 0x000ee20000000800 */
[----:B------:R-:W-:Y:S05]  /*0e70*/  @!P0 BRA `(.L_x_11) ;  /* 0x0000000000288947 */ /* 0x000fea0003800000 */
[----:B------:R-:W4:Y:S02]  /*0e80*/  LDC R9, c[0x0][0x64c] ;  /* 0x00019300ff097b82 */ /* 0x000f240000000800 */
[----:B----4-:R-:W-:-:S05]  /*0e90*/  IADD3 R9, P0, R24, R9, RZ ;  /* 0x0000000918097210 */ /* 0x010fca0007f1e0ff */
        /* <DEDUP_REMOVED lines=8> */
.L_x_11:
[----:B-1----:R-:W-:Y:S01]  /*0f20*/  SHF.R.U64 R4, R4, R14, R5 ;  /* 0x0000000e04047219 */ /* 0x002fe20000001205 */
[----:B0-----:R-:W-:Y:S01]  /*0f30*/  VIADD R6, R15, 0xffffffff ;  /* 0xffffffff0f067836 */ /* 0x001fe20000000000 */
[----:B------:R-:W-:Y:S02]  /*0f40*/  SHF.L.U32 R0, R25, R12, RZ ;  /* 0x0000000c19007219 */ /* 0x000fe400000006ff */
[----:B------:R-:W-:Y:S01]  /*0f50*/  LOP3.LUT R5, R29, R10, RZ, 0xc0, !PT ;  /* 0x0000000a1d057212 */ /* 0x000fe200078ec0ff */
[----:B------:R-:W-:Y:S01]  /*0f60*/  IMAD.MOV R7, RZ, RZ, -R4 ;  /* 0x000000ffff077224 */ /* 0x000fe200078e0a04 */
[----:B------:R-:W-:Y:S02]  /*0f70*/  SEL R3, R3, R28, !P1 ;  /* 0x0000001c03037207 */ /* 0x000fe40004800000 */
[----:B------:R-:W-:Y:S01]  /*0f80*/  LOP3.LUT R6, R13, R6, RZ, 0xc0, !PT ;  /* 0x000000060d067212 */ /* 0x000fe200078ec0ff */
[----:B------:R-:W-:Y:S02]  /*0f90*/  IMAD R4, R0, R4, R5 ;  /* 0x0000000400047224 */ /* 0x000fe400078e0205 */
[----:B--2---:R-:W-:-:S02]  /*0fa0*/  IMAD R0, R7, R26, R24 ;  /* 0x0000001a07007224 */ /* 0x004fc400078e0218 */
[----:B---3--:R-:W-:Y:S02]  /*0fb0*/  IMAD R3, R4, R27, R3 ;  /* 0x0000001b04037224 */ /* 0x008fe400078e0203 */
[----:B------:R-:W-:Y:S02]  /*0fc0*/  IMAD R92, R0, R15, R6 ;  /* 0x0000000f005c7224 */ /* 0x000fe400078e0206 */
[----:B------:R-:W-:-:S03]  /*0fd0*/  IMAD.MOV.U32 R4, RZ, RZ, 0x1 ;  /* 0x00000001ff047424 */ /* 0x000fc600078e00ff */
[----:B------:R-:W-:Y:S02]  /*0fe0*/  SEL R93, R92, R3, !P1 ;  /* 0x000000035c5d7207 */ /* 0x000fe40004800000 */
[----:B------:R-:W-:Y:S02]  /*0ff0*/  PRMT R0, R4, 0x7610, R0 ;  /* 0x0000761004007816 */ /* 0x000fe40000000000 */
[----:B------:R-:W-:-:S07]  /*1000*/  SEL R92, R3, R92, !P1 ;  /* 0x0000005c035c7207 */ /* 0x000fce0004800000 */
.L_x_9:
[----:B------:R-:W-:-:S08]  /*1010*/  NOP ;  /* 0x0000000000007918 */ /* 0x000fd00000000000 */
[----:B------:R-:W0:Y:S02]  /*1020*/  USETMAXREG.TRY_ALLOC.CTAPOOL UP0, 0xe8 ;  /* 0x000000e8000079c8 */ /* 0x000e240008000600 */
[----:B0-----:R-:W-:-:S13]  /*1030*/  PLOP3.LUT P0, PT, PT, PT, UP0, 0x80, 0x0 ;  /* 0x000000000000781c */ /* 0x001fda0003f0f008 */
[----:B------:R-:W-:Y:S05]  /*1040*/  @!P0 BRA `(.L_x_9) ;  /* 0xfffffffc00f08947 */ /* 0x000fea000383ffff */
[----:B------:R-:W-:Y:S01]  /*1050*/  ULDC.64 UR4, c[0x0][0x598] ;  /* 0x0001660000047ab9 */ /* 0x000fe20000000a00 */
[----:B------:R-:W-:Y:S01]  /*1060*/  ULDC.64 UR36, c[0x0][0x208] ;  /* 0x0000820000247ab9 */ /* 0x000fe20000000a00 */
[----:B------:R-:W-:-:S04]  /*1070*/  ISETP.NE.U32.AND P0, PT, RZ, UR4, PT ;  /* 0x00000004ff007c0c */ /* 0x000fc8000bf05070 */
[----:B------:R-:W-:-:S13]  /*1080*/  ISETP.NE.AND.EX P0, PT, RZ, UR5, PT, P0 ;  /* 0x00000005ff007c0c */ /* 0x000fda000bf05300 */
[----:B------:R-:W-:Y:S05]  /*1090*/  @!P0 BRA `(.L_x_12) ;  /* 0x00000000001c8947 */ /* 0x000fea0003800000 */
[----:B------:R-:W0:Y:S02]  /*10a0*/  LDC.64 R4, c[0x0][0x598] ;  /* 0x00016600ff047b82 */ /* 0x000e240000000a00 */
[----:B0-----:R-:W2:Y:S02]  /*10b0*/  LDG.E.64 R4, desc[UR36][R4.64] ;  /* 0x0000002404047981 */ /* 0x001ea4000c1e1b00 */
[----:B--2---:R-:W-:-:S04]  /*10c0*/  ISETP.NE.U32.AND P0, PT, R4, RZ, PT ;  /* 0x000000ff0400720c */ /* 0x004fc80003f05070 */
[----:B------:R-:W-:-:S13]  /*10d0*/  ISETP.NE.AND.EX P0, PT, R5, RZ, PT, P0 ;  /* 0x000000ff0500720c */ /* 0x000fda0003f05300 */
[----:B------:R-:W-:Y:S05]  /*10e0*/  @!P0 BRA `(.L_x_12) ;  /* 0x0000000000088947 */ /* 0x000fea0003800000 */
[----:B------:R0:W5:Y:S01]  /*10f0*/  LD.E R88, desc[UR36][R4.64] ;  /* 0x0000002404587980 */ /* 0x000162000c101900 */
[----:B------:R-:W-:Y:S05]  /*1100*/  BRA `(.L_x_13) ;  /* 0x0000000000247947 */ /* 0x000fea0003800000 */
.L_x_12:
[----:B------:R-:W-:Y:S02]  /*1110*/  ULDC.64 UR4, c[0x0][0x588] ;  /* 0x0001620000047ab9 */ /* 0x000fe40000000a00 */
[----:B------:R-:W-:-:S04]  /*1120*/  ISETP.NE.U32.AND P0, PT, RZ, UR4, PT ;  /* 0x00000004ff007c0c */ /* 0x000fc8000bf05070 */
[----:B------:R-:W-:-:S13]  /*1130*/  ISETP.NE.AND.EX P0, PT, RZ, UR5, PT, P0 ;  /* 0x00000005ff007c0c */ /* 0x000fda000bf05300 */
[----:B------:R-:W-:Y:S05]  /*1140*/  @!P0 BRA `(.L_x_14) ;  /* 0x00000000000c8947 */ /* 0x000fea0003800000 */
[----:B------:R-:W0:Y:S02]  /*1150*/  LDC.64 R88, c[0x0][0x588] ;  /* 0x00016200ff587b82 */ /* 0x000e240000000a00 */
[----:B0-----:R1:W5:Y:S01]  /*1160*/  LDG.E R88, desc[UR36][R88.64] ;  /* 0x0000002458587981 */ /* 0x001362000c1e1900 */
[----:B------:R-:W-:Y:S05]  /*1170*/  BRA `(.L_x_13) ;  /* 0x0000000000087947 */ /* 0x000fea0003800000 */
.L_x_14:
[----:B------:R-:W-:Y:S02]  /*1180*/  ULDC UR4, c[0x0][0x580] ;  /* 0x0001600000047ab9 */ /* 0x000fe40000000800 */
[----:B------:R-:W-:-:S07]  /*1190*/  IMAD.U32 R88, RZ, RZ, UR4 ;  /* 0x00000004ff587e24 */ /* 0x000fce000f8e00ff */
.L_x_13:
[----:B------:R-:W-:Y:S02]  /*11a0*/  ULDC.64 UR4, c[0x0][0x5a0] ;  /* 0x0001680000047ab9 */ /* 0x000fe40000000a00 */
[----:B------:R-:W-:-:S04]  /*11b0*/  ISETP.NE.U32.AND P0, PT, RZ, UR4, PT ;  /* 0x00000004ff007c0c */ /* 0x000fc8000bf05070 */
[----:B------:R-:W-:-:S13]  /*11c0*/  ISETP.NE.AND.EX P0, PT, RZ, UR5, PT, P0 ;  /* 0x00000005ff007c0c */ /* 0x000fda000bf05300 */
[----:B------:R-:W-:Y:S05]  /*11d0*/  @!P0 BRA `(.L_x_15) ;  /* 0x00000000001c8947 */ /* 0x000fea0003800000 */
[----:B0-----:R-:W0:Y:S02]  /*11e0*/  LDC.64 R4, c[0x0][0x5a0] ;  /* 0x00016800ff047b82 */ /* 0x001e240000000a00 */
[----:B0-----:R-:W2:Y:S02]  /*11f0*/  LDG.E.64 R4, desc[UR36][R4.64] ;  /* 0x0000002404047981 */ /* 0x001ea4000c1e1b00 */
[----:B--2---:R-:W-:-:S04]  /*1200*/  ISETP.NE.U32.AND P0, PT, R4, RZ, PT ;  /* 0x000000ff0400720c */ /* 0x004fc80003f05070 */
[----:B------:R-:W-:-:S13]  /*1210*/  ISETP.NE.AND.EX P0, PT, R5, RZ, PT, P0 ;  /* 0x000000ff0500720c */ /* 0x000fda0003f05300 */
[----:B------:R-:W-:Y:S05]  /*1220*/  @!P0 BRA `(.L_x_15) ;  /* 0x0000000000088947 */ /* 0x000fea0003800000 */
[----:B-1----:R0:W5:Y:S01]  /*1230*/  LD.E R89, desc[UR36][R4.64] ;  /* 0x0000002404597980 */ /* 0x002162000c101900 */
[----:B------:R-:W-:Y:S05]  /*1240*/  BRA `(.L_x_16) ;  /* 0x0000000000247947 */ /* 0x000fea0003800000 */
.L_x_15:
[----:B------:R-:W-:Y:S02]  /*1250*/  ULDC.64 UR4, c[0x0][0x590] ;  /* 0x0001640000047ab9 */ /* 0x000fe40000000a00 */
[----:B------:R-:W-:-:S04]  /*1260*/  ISETP.NE.U32.AND P0, PT, RZ, UR4, PT ;  /* 0x00000004ff007c0c */ /* 0x000fc8000bf05070 */
[----:B------:R-:W-:-:S13]  /*1270*/  ISETP.NE.AND.EX P0, PT, RZ, UR5, PT, P0 ;  /* 0x00000005ff007c0c */ /* 0x000fda000bf05300 */
[----:B------:R-:W-:Y:S05]  /*1280*/  @!P0 BRA `(.L_x_17) ;  /* 0x00000000000c8947 */ /* 0x000fea0003800000 */
[----:B0-----:R-:W1:Y:S02]  /*1290*/  LDC.64 R4, c[0x0][0x590] ;  /* 0x00016400ff047b82 */ /* 0x001e640000000a00 */
[----:B-1----:R1:W5:Y:S01]  /*12a0*/  LDG.E R89, desc[UR36][R4.64] ;  /* 0x0000002404597981 */ /* 0x002362000c1e1900 */
[----:B------:R-:W-:Y:S05]  /*12b0*/  BRA `(.L_x_16) ;  /* 0x0000000000087947 */ /* 0x000fea0003800000 */
.L_x_17:
[----:B------:R-:W-:Y:S02]  /*12c0*/  ULDC UR4, c[0x0][0x584] ;  /* 0x0001610000047ab9 */ /* 0x000fe40000000800 */
[----:B-1----:R-:W-:-:S07]  /*12d0*/  IMAD.U32 R89, RZ, RZ, UR4 ;  /* 0x00000004ff597e24 */ /* 0x002fce000f8e00ff */
.L_x_16:
[----:B------:R-:W-:-:S13]  /*12e0*/  LOP3.LUT P0, RZ, R0, 0xff, RZ, 0xc0, !PT ;  /* 0x000000ff00ff7812 */ /* 0x000fda000780c0ff */
[----:B------:R-:W-:Y:S05]  /*12f0*/  @!P0 EXIT ;  /* 0x000000000000894d */ /* 0x000fea0003800000 */
[----:B------:R-:W-:Y:S01]  /*1300*/  ULDC UR4, c[0x0][0x28c] ;  /* 0x0000a30000047ab9 */ /* 0x000fe20000000800 */
[----:B------:R-:W-:Y:S01]  /*1310*/  UMOV UR38, URZ ;  /* 0x0000003f00267c82 */ /* 0x000fe20008000000 */
[----:B------:R-:W-:Y:S01]  /*1320*/  UIADD3 UR4, UR4, 0x3f, URZ ;  /* 0x0000003f04047890 */ /* 0x000fe2000fffe03f */
[----:B------:R-:W-:-:S03]  /*1330*/  UMOV UR39, URZ ;  /* 0x0000003f00277c82 */ /* 0x000fc60008000000 */
[----:B------:R-:W-:-:S04]  /*1340*/  USHF.R.S32.HI UR5, URZ, 0x1f, UR4 ;  /* 0x0000001f3f057899 */ /* 0x000fc80008011404 */
[----:B------:R-:W-:-:S04]  /*1350*/  ULEA.HI UR5, UR5, UR4, URZ, 0x6 ;  /* 0x0000000405057291 */ /* 0x000fc8000f8f303f */
[----:B------:R-:W-:-:S12]  /*1360*/  USHF.R.S32.HI UR40, URZ, 0x6, UR5 ;  /* 0x000000063f287899 */ /* 0x000fd80008011405 */
.L_x_169:
[----:B------:R-:W-:Y:S01]  /*1370*/  LOP3.LUT R0, R18, 0x80, RZ, 0xc0, !PT ;  /* 0x0000008012007812 */ /* 0x000fe200078ec0ff */
[----:B------:R-:W2:Y:S01]  /*1380*/  S2UR UR7, SR_CgaCtaId ;  /* 0x00000000000779c3 */ /* 0x000ea20000008800 */
[----:B------:R-:W-:Y:S02]  /*1390*/  UMOV UR6, 0x400 ;  /* 0x0000040000067882 */ /* 0x000fe40000000000 */
[----:B------:R-:W-:-:S06]  /*13a0*/  SHF.R.U32.HI R0, RZ, 0x7, R0 ;  /* 0x00000007ff007819 */ /* 0x000fcc0000011600 */
[----:B------:R-:W3:Y:S01]  /*13b0*/  SHFL.IDX PT, R0, R0, RZ, 0x1f ;  /* 0x00001fff00007589 */ /* 0x000ee200000e0000 */
[----:B--2---:R-:W-:Y:S01]  /*13c0*/  ULEA UR6, UR7, UR6, 0x18 ;  /* 0x0000000607067291 */ /* 0x004fe2000f8ec03f */
[----:B---3--:R-:W-:-:S13]  /*13d0*/  R2UR UR4, R0 ;  /* 0x00000000000472ca */ /* 0x008fda00000e0000 */
[----:B------:R-:W-:-:S04]  /*13e0*/  ULEA.HI UR5, UR4, UR4, URZ, 0x1 ;  /* 0x0000000404057291 */ /* 0x000fc8000f8f083f */
[----:B------:R-:W-:-:S04]  /*13f0*/  ULOP3.LUT UR5, UR5, 0xffffe, URZ, 0xc0, !UPT ;  /* 0x000ffffe05057892 */ /* 0x000fc8000f8ec03f */
[----:B------:R-:W-:-:S03]  /*1400*/  UIADD3 UR5, UR4, -UR5, URZ ;  /* 0x8000000504057290 */ /* 0x000fc6000fffe03f */
[----:B------:R-:W-:Y:S01]  /*1410*/  ULDC UR4, c[0x0][0x28c] ;  /* 0x0000a30000047ab9 */ /* 0x000fe20000000800 */
[----:B------:R-:W-:Y:S01]  /*1420*/  ULEA UR5, UR5, UR6, 0xc ;  /* 0x0000000605057291 */ /* 0x000fe2000f8e603f */
[----:B------:R-:W-:-:S03]  /*1430*/  ISETP.LT.AND P0, PT, RZ, UR4, PT ;  /* 0x00000004ff007c0c */ /* 0x000fc6000bf01270 */
[----:B------:R-:W-:-:S04]  /*1440*/  UIADD3 UR5, UR5, 0x200, URZ ;  /* 0x0000020005057890 */ /* 0x000fc8000fffe03f */
[----:B------:R-:W-:-:S04]  /*1450*/  USHF.R.U32.HI UR5, URZ, 0x4, UR5 ;  /* 0x000000043f057899 */ /* 0x000fc80008011605 */
[----:B------:R-:W-:Y:S02]  /*1460*/  ULOP3.LUT UR41, UR5, 0x3fff, URZ, 0xc0, !UPT ;  /* 0x00003fff05297892 */ /* 0x000fe4000f8ec03f */
[----:B01--4-:R-:W-:Y:S10]  /*1470*/  @P0 BRA `(.L_x_18) ;  /* 0x0000000000400947 */ /* 0x013ff40003800000 */
[----:B------:R-:W-:Y:S01]  /*1480*/  MOV R0, 0x0 ;  /* 0x0000000000007802 */ /* 0x000fe20000000f00 */
[----:B------:R-:W-:Y:S01]  /*1490*/  ULDC.64 UR4, c[0x4][0x68] ;  /* 0x01001a0000047ab9 */ /* 0x000fe20000000a00 */
[----:B------:R-:W-:Y:S01]  /*14a0*/  ULDC.64 UR6, c[0x4][0x8] ;  /* 0x0100020000067ab9 */ /* 0x000fe20000000a00 */
[----:B01----:R-:W-:Y:S01]  /*14b0*/  IMAD.U32 R4, RZ, RZ, UR4 ;  /* 0x00000004ff047e24 */ /* 0x003fe2000f8e00ff */
[----:B------:R0:W1:Y:S01]  /*14c0*/  LDC.64 R14, c[0x4][R0] ;  /* 0x01000000000e7b82 */ /* 0x0000620000000a00 */
[----:B------:R-:W-:Y:S01]  /*14d0*/  IMAD.U32 R5, RZ, RZ, UR5 ;  /* 0x00000005ff057e24 */ /* 0x000fe2000f8e00ff */
[----:B------:R-:W-:Y:S01]  /*14e0*/  ULDC.64 UR4, c[0x4][0x70] ;  /* 0x01001c0000047ab9 */ /* 0x000fe20000000a00 */
[----:B------:R-:W-:Y:S02]  /*14f0*/  IMAD.U32 R10, RZ, RZ, UR6 ;  /* 0x00000006ff0a7e24 */ /* 0x000fe4000f8e00ff */
[----:B------:R-:W-:Y:S02]  /*1500*/  IMAD.U32 R6, RZ, RZ, UR4 ;  /* 0x00000004ff067e24 */ /* 0x000fe4000f8e00ff */
[----:B------:R-:W-:-:S02]  /*1510*/  IMAD.U32 R7, RZ, RZ, UR5 ;  /* 0x00000005ff077e24 */ /* 0x000fc4000f8e00ff */
[----:B------:R-:W-:Y:S02]  /*1520*/  IMAD.U32 R11, RZ, RZ, UR7 ;  /* 0x00000007ff0b7e24 */ /* 0x000fe4000f8e00ff */
[----:B------:R-:W-:Y:S02]  /*1530*/  IMAD.MOV.U32 R8, RZ, RZ, 0x1e1 ;  /* 0x000001e1ff087424 */ /* 0x000fe400078e00ff */
[----:B------:R-:W-:Y:S02]  /*1540*/  IMAD.MOV.U32 R12, RZ, RZ, 0x1 ;  /* 0x00000001ff0c7424 */ /* 0x000fe400078e00ff */
[----:B0-----:R-:W-:-:S07]  /*1550*/  IMAD.MOV.U32 R13, RZ, RZ, RZ ;  /* 0x000000ffff0d7224 */ /* 0x001fce00078e00ff */
[----:B------:R-:W-:-:S07]  /*1560*/  LEPC R20, `(.L_x_18) ;  /* 0x000000001014794e */ /* 0x000fce0000000000 */
[----:B-1---5:R-:W-:Y:S05]  /*1570*/  CALL.ABS.NOINC R14 ;  /* 0x000000000e007343 */ /* 0x022fea0003c00000 */
.L_x_18:
[----:B------:R-:W-:-:S04]  /*1580*/  LOP3.LUT R0, R19, 0x1, RZ, 0xfc, !PT ;  /* 0x0000000113007812 */ /* 0x000fc800078efcff */
[----:B------:R-:W-:-:S13]  /*1590*/  ISETP.NE.AND P0, PT, R0, 0x3, PT ;  /* 0x000000030000780c */ /* 0x000fda0003f05270 */
[----:B------:R-:W-:Y:S05]  /*15a0*/  @!P0 BRA `(.L_x_19) ;  /* 0x0000000000048947 */ /* 0x000fea0003800000 */
[----:B------:R-:W-:Y:S01]  /*15b0*/  BPT.TRAP 0x1 ;  /* 0x000000040000795c */ /* 0x000fe20000300000 */
.L_x_19:
[----:B------:R-:W2:Y:S01]  /*15c0*/  S2UR UR5, SR_CgaCtaId ;  /* 0x00000000000579c3 */ /* 0x000ea20000008800 */
[----:B------:R-:W-:Y:S01]  /*15d0*/  UMOV UR4, 0x400 ;  /* 0x0000040000047882 */ /* 0x000fe20000000000 */
[----:B------:R-:W-:Y:S02]  /*15e0*/  IMAD.U32 R0, RZ, RZ, UR38 ;  /* 0x00000026ff007e24 */ /* 0x000fe4000f8e00ff */
[----:B------:R-:W-:-:S03]  /*15f0*/  IMAD.U32 R3, RZ, RZ, UR39 ;  /* 0x00000027ff037e24 */ /* 0x000fc6000f8e00ff */
[----:B------:R-:W-:Y:S01]  /*1600*/  SHF.L.U32 R0, R0, 0x1f, RZ ;  /* 0x0000001f00007819 */ /* 0x000fe200000006ff */
[----:B--2---:R-:W-:-:S06]  /*1610*/  ULEA UR4, UR5, UR4, 0x18 ;  /* 0x0000000405047291 */ /* 0x004fcc000f8ec03f */
[----:B------:R-:W-:-:S04]  /*1620*/  IMAD.U32 R6, RZ, RZ, UR4 ;  /* 0x00000004ff067e24 */ /* 0x000fc8000f8e00ff */
[----:B------:R-:W-:-:S04]  /*1630*/  IMAD R3, R3, 0x8, R6 ;  /* 0x0000000803037824 */ /* 0x000fc800078e0206 */
[----:B------:R2:W3:Y:S01]  /*1640*/  SYNCS.PHASECHK.TRANS64.TRYWAIT P1, [R3+URZ], R0 ;  /* 0x00000000030075a7 */ /* 0x0004e2000802017f */
[----:B------:R-:W-:Y:S05]  /*1650*/  @!P0 BRA `(.L_x_20) ;  /* 0x0000000000048947 */ /* 0x000fea0003800000 */
[----:B------:R-:W-:Y:S01]  /*1660*/  BPT.TRAP 0x1 ;  /* 0x000000040000795c */ /* 0x000fe20000300000 */
.L_x_20:
[----:B---3--:R-:W-:Y:S05]  /*1670*/  @P1 BRA `(.L_x_21) ;  /* 0x0000000000081947 */ /* 0x008fea0003800000 */
[----:B------:R-:W3:Y:S02]  /*1680*/  SYNCS.PHASECHK.TRANS64.TRYWAIT P1, [R3+URZ], R0 ;  /* 0x00000000030075a7 */ /* 0x000ee4000802017f */
[----:B---3--:R-:W-:Y:S05]  /*1690*/  @!P1 BRA `(.L_x_22) ;  /* 0x0000005c00889947 */ /* 0x008fea0003800000 */
.L_x_21:
[----:B------:R-:W-:-:S04]  /*16a0*/  UISETP.LT.AND UP0, UPT, UR40, 0x1, UPT ;  /* 0x000000012800788c */ /* 0x000fc8000bf01270 */
[----:B------:R-:W-:-:S06]  /*16b0*/  USEL UR4, UR40, 0x1, UP0 ;  /* 0x0000000128047887 */ /* 0x000fcc0008000000 */
[----:B--23--:R-:W-:Y:S01]  /*16c0*/  IMAD.U32 R0, RZ, RZ, UR4 ;  /* 0x00000004ff007e24 */ /* 0x00cfe2000f8e00ff */
[----:B------:R-:W-:Y:S05]  /*16d0*/  WARPSYNC.ALL ;  /* 0x0000000000007948 */ /* 0x000fea0003800000 */
[----:B------:R-:W-:-:S04]  /*16e0*/  IADD3 R0, -R0, UR40, RZ ;  /* 0x0000002800007c10 */ /* 0x000fc8000fffe1ff */
[----:B------:R-:W-:Y:S02]  /*16f0*/  ISETP.GE.AND P1, PT, R0, 0x1, PT ;  /* 0x000000010000780c */ /* 0x000fe40003f26270 */
[----:B------:R-:W-:Y:S01]  /*1700*/  R2UR UR4, R6 ;  /* 0x00000000060472ca */ /* 0x000fe200000e0000 */
[----:B------:R-:W-:Y:S01]  /*1710*/  ULOP3.LUT UR41, UR41, 0x10000, URZ, 0xfc, !UPT ;  /* 0x0001000029297892 */ /* 0x000fe2000f8efc3f */
[----:B------:R-:W-:Y:S01]  /*1720*/  WARPGROUP.ARRIVE ;  /* 0x00000000000079c5 */ /* 0x000fe20000000000 */
[----:B------:R-:W-:Y:S01]  /*1730*/  UMOV UR5, 0x80000020 ;  /* 0x8000002000057882 */ /* 0x000fe20000000000 */
[----:B------:R-:W-:-:S09]  /*1740*/  UMOV UR7, 0x80000020 ;  /* 0x8000002000077882 */ /* 0x000fd20000000000 */
[----:B------:R-:W-:-:S04]  /*1750*/  UIADD3 UR4, UR4, 0x1c200, URZ ;  /* 0x0001c20004047890 */ /* 0x000fc8000fffe03f */
[----:B------:R-:W-:-:S04]  /*1760*/  USHF.R.U32.HI UR4, URZ, 0x4, UR4 ;  /* 0x000000043f047899 */ /* 0x000fc80008011604 */
[----:B------:R-:W-:-:S04]  /*1770*/  ULOP3.LUT UR4, UR4, 0x3fff, URZ, 0xc0, !UPT ;  /* 0x00003fff04047892 */ /* 0x000fc8000f8ec03f */
[----:B------:R-:W-:Y:S02]  /*1780*/  ULOP3.LUT UR9, UR4, 0x10000, URZ, 0xfc, !UPT ;  /* 0x0001000004097892 */ /* 0x000fe4000f8efc3f */
[----:B------:R-:W-:Y:S02]  /*1790*/  ULEA UR4, UR39, UR41, 0x9 ;  /* 0x0000002927047291 */ /* 0x000fe4000f8e483f */
[----:B------:R-:W-:-:S09]  /*17a0*/  ULEA UR6, UR39, UR9, 0x9 ;  /* 0x0000000927067291 */ /* 0x000fd2000f8e483f */
[----:B------:R-:W-:Y:S01]  /*17b0*/  IGMMA.64x128x32.S8.S8 R24, gdesc[UR4], RZ, !UPT, gsb0 ;  /* 0x03600000041879f1 */ /* 0x000fe2000c0410ff */
[----:B------:R-:W-:Y:S02]  /*17c0*/  UIADD3 UR4, UR4, 0x2, URZ ;  /* 0x0000000204047890 */ /* 0x000fe4000fffe03f */
[----:B------:R-:W-:Y:S01]  /*17d0*/  UIADD3 UR6, UR6, 0x2, URZ ;  /* 0x0000000206067890 */ /* 0x000fe2000fffe03f */
[----:B------:R-:W-:Y:S01]  /*17e0*/  UMOV UR5, 0x80000020 ;  /* 0x8000002000057882 */ /* 0x000fe20000000000 */
[----:B------:R-:W-:Y:S01]  /*17f0*/  UMOV UR7, 0x80000020 ;  /* 0x8000002000077882 */ /* 0x000fe20000000000 */
[----:B------:R-:W-:Y:S02]  /*1800*/  WARPGROUP.DEPBAR.LE gsb0, 0x0 ;  /* 0x00008000000079c5 */ /* 0x000fe40000010000 */
[----:B------:R-:W-:-:S06]  /*1810*/  WARPGROUP.ARRIVE ;  /* 0x00000000000079c5 */ /* 0x000fcc0000000000 */
[----:B------:R-:W-:Y:S03]  /*1820*/  IGMMA.64x128x32.S8.S8 R24, gdesc[UR4], R24, gsb0 ;  /* 0x03600000041879f1 */ /* 0x000fe60008041018 */
[----:B------:R-:W-:Y:S02]  /*1830*/  WARPGROUP.DEPBAR.LE gsb0, 0x0 ;  /* 0x00008000000079c5 */ /* 0x000fe40000010000 */
[----:B------:R-:W-:Y:S05]  /*1840*/  @!P1 BRA `(.L_x_23) ;  /* 0x0000000000e49947 */ /* 0x000fea0003800000 */
[----:B------:R-:W-:Y:S02]  /*1850*/  UIADD3 UR4, UR39, 0x1, URZ ;  /* 0x0000000127047890 */ /* 0x000fe4000fffe03f */
[----:B------:R-:W-:Y:S02]  /*1860*/  IMAD.U32 R3, RZ, RZ, UR39 ;  /* 0x00000027ff037e24 */ /* 0x000fe4000f8e00ff */
[----:B------:R-:W-:-:S04]  /*1870*/  UISETP.NE.AND UP0, UPT, UR4, 0xe, UPT ;  /* 0x0000000e0400788c */ /* 0x000fc8000bf05270 */
[----:B------:R-:W-:Y:S02]  /*1880*/  USEL UR5, URZ, 0x1, UP0 ;  /* 0x000000013f057887 */ /* 0x000fe40008000000 */
[----:B------:R-:W-:Y:S02]  /*1890*/  USEL UR8, UR4, URZ, UP0 ;  /* 0x0000003f04087287 */ /* 0x000fe40008000000 */
[----:B------:R-:W-:-:S06]  /*18a0*/  ULOP3.LUT UR5, UR38, UR5, URZ, 0x3c, !UPT ;  /* 0x0000000526057292 */ /* 0x000fcc000f8e3c3f */
[----:B------:R-:W-:-:S07]  /*18b0*/  IMAD.U32 R7, RZ, RZ, UR5 ;  /* 0x00000005ff077e24 */ /* 0x000fce000f8e00ff */
.L_x_30:
[----:B------:R-:W-:Y:S05]  /*18c0*/  @!P0 BRA `(.L_x_24) ;  /* 0x0000000000048947 */ /* 0x000fea0003800000 */
[----:B------:R-:W-:Y:S01]  /*18d0*/  BPT.TRAP 0x1 ;  /* 0x000000040000795c */ /* 0x000fe20000300000 */
.L_x_24:
[----:B------:R-:W2:Y:S01]  /*18e0*/  S2UR UR5, SR_CgaCtaId ;  /* 0x00000000000579c3 */ /* 0x000ea20000008800 */
[----:B------:R-:W-:Y:S01]  /*18f0*/  UMOV UR4, 0x400 ;  /* 0x0000040000047882 */ /* 0x000fe20000000000 */
[----:B01----:R-:W-:Y:S01]  /*1900*/  IMAD.U32 R5, RZ, RZ, UR8 ;  /* 0x00000008ff057e24 */ /* 0x003fe2000f8e00ff */
[----:B------:R-:W-:Y:S01]  /*1910*/  SHF.L.U32 R4, R7, 0x1f, RZ ;  /* 0x0000001f07047819 */ /* 0x000fe200000006ff */
[----:B--2---:R-:W-:-:S06]  /*1920*/  ULEA UR4, UR5, UR4, 0x18 ;  /* 0x0000000405047291 */ /* 0x004fcc000f8ec03f */
[----:B------:R-:W-:-:S04]  /*1930*/  IMAD.U32 R6, RZ, RZ, UR4 ;  /* 0x00000004ff067e24 */ /* 0x000fc8000f8e00ff */
[----:B------:R-:W-:-:S04]  /*1940*/  IMAD R5, R5, 0x8, R6 ;  /* 0x0000000805057824 */ /* 0x000fc800078e0206 */
[----:B------:R0:W1:Y:S01]  /*1950*/  SYNCS.PHASECHK.TRANS64.TRYWAIT P1, [R5+URZ], R4 ;  /* 0x00000004050075a7 */ /* 0x000062000802017f */
[----:B------:R-:W-:Y:S05]  /*1960*/  @!P0 BRA `(.L_x_25) ;  /* 0x0000000000048947 */ /* 0x000fea0003800000 */
[----:B------:R-:W-:Y:S01]  /*1970*/  BPT.TRAP 0x1 ;  /* 0x000000040000795c */ /* 0x000fe20000300000 */
.L_x_25:
[----:B-1----:R-:W-:Y:S05]  /*1980*/  @P1 BRA `(.L_x_26) ;  /* 0x0000000000081947 */ /* 0x002fea0003800000 */
[----:B------:R-:W1:Y:S02]  /*1990*/  SYNCS.PHASECHK.TRANS64.TRYWAIT P1, [R5+URZ], R4 ;  /* 0x00000004050075a7 */ /* 0x000e64000802017f */
[----:B-1----:R-:W-:Y:S05]  /*19a0*/  @!P1 BRA `(.L_x_27) ;  /* 0x0000005800d89947 */ /* 0x002fea0003800000 */
.L_x_26:
[----:B------:R-:W-:Y:S01]  /*19b0*/  ULEA UR4, UR8, UR41, 0x9 ;  /* 0x0000002908047291 */ /* 0x000fe2000f8e483f */
[----:B------:R-:W-:Y:S01]  /*19c0*/  WARPGROUP.ARRIVE ;  /* 0x00000000000079c5 */ /* 0x000fe20000000000 */
[----:B------:R-:W-:Y:S01]  /*19d0*/  ULEA UR6, UR8, UR9, 0x9 ;  /* 0x0000000908067291 */ /* 0x000fe2000f8e483f */
[----:B------:R-:W-:Y:S01]  /*19e0*/  UMOV UR5, 0x80000020 ;  /* 0x8000002000057882 */ /* 0x000fe20000000000 */
[----:B------:R-:W-:-:S07]  /*19f0*/  UMOV UR7, 0x80000020 ;  /* 0x8000002000077882 */ /* 0x000fce0000000000 */
[----:B------:R-:W-:Y:S01]  /*1a00*/  IGMMA.64x128x32.S8.S8 R24, gdesc[UR4], R24, gsb0 ;  /* 0x03600000041879f1 */ /* 0x000fe20008041018 */
        /* <DEDUP_REMOVED lines=9> */
[----:B------:R-:W-:Y:S01]  /*1aa0*/  BPT.TRAP 0x1 ;  /* 0x000000040000795c */ /* 0x000fe20000300000 */
.L_x_28:
[----:B------:R-:W-:-:S13]  /*1ab0*/  ISETP.NE.AND P1, PT, R23, RZ, PT ;  /* 0x000000ff1700720c */ /* 0x000fda0003f25270 */
[----:B01----:R-:W-:-:S04]  /*1ac0*/  @P1 IMAD R4, R3, 0x8, R6 ;  /* 0x0000000803041824 */ /* 0x003fc800078e0206 */
[----:B------:R-:W-:-:S05]  /*1ad0*/  @P1 VIADD R5, R4, 0x70 ;  /* 0x0000007004051836 */ /* 0x000fca0000000000 */
[----:B------:R-:W-:-:S04]  /*1ae0*/  @P1 PRMT R5, R22, 0x654, R5 ;  /* 0x0000065416051816 */ /* 0x000fc80000000005 */
[----:B------:R0:W-:Y:S01]  /*1af0*/  @P1 SYNCS.ARRIVE.TRANS64.RED.A1T0 RZ, [R5+URZ], RZ ;  /* 0x000000ff05ff19a7 */ /* 0x0001e2000810043f */
[----:B------:R-:W-:-:S13]  /*1b00*/  ISETP.GT.U32.AND P1, PT, R19, 0x1, PT ;  /* 0x000000011300780c */ /* 0x000fda0003f24070 */
[----:B0-----:R-:W-:Y:S05]  /*1b10*/  @P1 BRA `(.L_x_29) ;  /* 0x0000000000041947 */ /* 0x001fea0003800000 */
[----:B------:R-:W-:Y:S01]  /*1b20*/  BPT.TRAP 0x1 ;  /* 0x000000040000795c */ /* 0x000fe20000300000 */
.L_x_29:
[----:B------:R-:W-:Y:S01]  /*1b30*/  UIADD3 UR8, UR8, 0x1, URZ ;  /* 0x0000000108087890 */ /* 0x000fe2000fffe03f */
[C---:B------:R-:W-:Y:S01]  /*1b40*/  ISETP.GT.AND P2, PT, R0.reuse, 0x1, PT ;  /* 0x000000010000780c */ /* 0x040fe20003f44270 */
[----:B------:R-:W-:Y:S02]  /*1b50*/  VIADD R3, R3, 0x1 ;  /* 0x0000000103037836 */ /* 0x000fe40000000000 */
[----:B------:R-:W-:Y:S01]  /*1b60*/  UISETP.NE.AND UP0, UPT, UR8, 0xe, UPT ;  /* 0x0000000e0800788c */ /* 0x000fe2000bf05270 */
[----:B------:R-:W-:Y:S02]  /*1b70*/  VIADD R0, R0, 0xffffffff ;  /* 0xffffffff00007836 */ /* 0x000fe40000000000 */
[C---:B------:R-:W-:Y:S01]  /*1b80*/  ISETP.NE.AND P1, PT, R3.reuse, 0xe, PT ;  /* 0x0000000e0300780c */ /* 0x040fe20003f25270 */
[----:B------:R-:W-:Y:S02]  /*1b90*/  USEL UR4, URZ, 0x1, UP0 ;  /* 0x000000013f047887 */ /* 0x000fe40008000000 */
[----:B------:R-:W-:Y:S01]  /*1ba0*/  USEL UR8, UR8, URZ, UP0 ;  /* 0x0000003f08087287 */ /* 0x000fe20008000000 */
[----:B------:R-:W-:-:S03]  /*1bb0*/  SEL R3, R3, RZ, P1 ;  /* 0x000000ff03037207 */ /* 0x000fc60000800000 */
[----:B------:R-:W-:Y:S01]  /*1bc0*/  LOP3.LUT R7, R7, UR4, RZ, 0x3c, !PT ;  /* 0x0000000407077c12 */ /* 0x000fe2000f8e3cff */
[----:B------:R-:W-:Y:S07]  /*1bd0*/  @P2 BRA `(.L_x_30) ;  /* 0xfffffffc00382947 */ /* 0x000fee000383ffff */
.L_x_23:
[----:B------:R-:W2:Y:S02]  /*1be0*/  LDC R0, c[0x0][0x28c] ;  /* 0x0000a300ff007b82 */ /* 0x000ea40000000800 */
[----:B--2---:R-:W-:-:S13]  /*1bf0*/  ISETP.GE.AND P1, PT, R0, 0x1, PT ;  /* 0x000000010000780c */ /* 0x004fda0003f26270 */
[----:B------:R-:W-:Y:S05]  /*1c00*/  @!P1 BRA `(.L_x_31) ;  /* 0x0000000000549947 */ /* 0x000fea0003800000 */
[----:B------:R-:W-:Y:S05]  /*1c10*/  @!P0 BRA `(.L_x_32) ;  /* 0x0000000000048947 */ /* 0x000fea0003800000 */
[----:B------:R-:W-:Y:S01]  /*1c20*/  BPT.TRAP 0x1 ;  /* 0x000000040000795c */ /* 0x000fe20000300000 */
.L_x_32:
[----:B------:R-:W-:Y:S01]  /*1c30*/  ISETP.NE.AND P0, PT, R23, RZ, PT ;  /* 0x000000ff1700720c */ /* 0x000fe20003f05270 */
[----:B------:R-:W-:Y:S01]  /*1c40*/  BSSY B0, `(.L_x_33) ;  /* 0x000000f000007945 */ /* 0x000fe20003800000 */
[----:B------:R-:W-:-:S11]  /*1c50*/  ISETP.GT.U32.AND P1, PT, R19, 0x1, PT ;  /* 0x000000011300780c */ /* 0x000fd60003f24070 */
[----:B------:R-:W-:Y:S05]  /*1c60*/  @!P0 BRA `(.L_x_34) ;  /* 0x0000000000308947 */ /* 0x000fea0003800000 */
[----:B------:R-:W-:-:S04]  /*1c70*/  UISETP.LT.AND UP0, UPT, UR40, 0x1, UPT ;  /* 0x000000012800788c */ /* 0x000fc8000bf01270 */
[----:B------:R-:W-:-:S04]  /*1c80*/  USEL UR6, UR40, 0x1, UP0 ;  /* 0x0000000128067887 */ /* 0x000fc80008000000 */
[----:B------:R-:W-:-:S04]  /*1c90*/  UIADD3 UR6, UR39, UR40, -UR6 ;  /* 0x0000002827067290 */ /* 0x000fc8000fffe806 */
[----:B------:R-:W-:-:S04]  /*1ca0*/  USHF.R.U32.HI UR4, URZ, 0x1, UR6 ;  /* 0x000000013f047899 */ /* 0x000fc80008011606 */
[----:B------:R-:W-:-:S04]  /*1cb0*/  UIMAD.WIDE.U32 UR4, UR4, -0x6db6db6d, URZ ;  /* 0x92492493040478a5 */ /* 0x000fc8000f8e003f */
[----:B------:R-:W-:-:S04]  /*1cc0*/  USHF.R.U32.HI UR4, URZ, 0x2, UR5 ;  /* 0x000000023f047899 */ /* 0x000fc80008011605 */
[----:B------:R-:W-:-:S06]  /*1cd0*/  UIMAD UR6, UR4, -0xe, UR6 ;  /* 0xfffffff2040678a4 */ /* 0x000fcc000f8e0206 */
[----:B------:R-:W-:-:S04]  /*1ce0*/  IMAD.U32 R3, RZ, RZ, UR6 ;  /* 0x00000006ff037e24 */ /* 0x000fc8000f8e00ff */
[----:B------:R-:W-:-:S04]  /*1cf0*/  IMAD R0, R3, 0x8, R6 ;  /* 0x0000000803007824 */ /* 0x000fc800078e0206 */
[----:B------:R-:W-:-:S05]  /*1d00*/  VIADD R3, R0, 0x70 ;  /* 0x0000007000037836 */ /* 0x000fca0000000000 */
[----:B------:R-:W-:-:S04]  /*1d10*/  PRMT R3, R22, 0x654, R3 ;  /* 0x0000065416037816 */ /* 0x000fc80000000003 */
[----:B------:R2:W-:Y:S03]  /*1d20*/  SYNCS.ARRIVE.TRANS64.RED.A1T0 RZ, [R3+URZ], RZ ;  /* 0x000000ff03ff79a7 */ /* 0x0005e6000810043f */
.L_x_34:
[----:B------:R-:W-:Y:S05]  /*1d30*/  BSYNC B0 ;  /* 0x0000000000007941 */ /* 0x000fea0003800000 */
.L_x_33:
[----:B------:R-:W-:Y:S05]  /*1d40*/  @P1 BRA `(.L_x_31) ;  /* 0x0000000000041947 */ /* 0x000fea0003800000 */
[----:B------:R-:W-:Y:S01]  /*1d50*/  BPT.TRAP 0x1 ;  /* 0x000000040000795c */ /* 0x000fe20000300000 */
.L_x_31:
[----:B------:R-:W3:Y:S01]  /*1d60*/  LDC R7, c[0x0][0x288] ;  /* 0x0000a200ff077b82 */ /* 0x000ee20000000800 */
[--C-:B------:R-:W-:Y:S01]  /*1d70*/  SHF.R.U32.HI R0, RZ, 0x2, R18.reuse ;  /* 0x00000002ff007819 */ /* 0x100fe20000011612 */
[----:B------:R-:W-:Y:S01]  /*1d80*/  IMAD.SHL.U32 R93, R93, 0x80, RZ ;  /* 0x000000805d5d7824 */ /* 0x000fe200078e00ff */
[----:B01----:R-:W-:Y:S01]  /*1d90*/  SHF.R.U32.HI R5, RZ, 0x7, R18 ;  /* 0x00000007ff057819 */ /* 0x003fe20000011612 */
[----:B------:R-:W-:Y:S01]  /*1da0*/  UIADD3 UR39, UR40, UR39, URZ ;  /* 0x0000002728277290 */ /* 0x000fe2000fffe03f */
[----:B------:R-:W-:Y:S01]  /*1db0*/  LOP3.LUT R4, R18, 0x60, RZ, 0xc0, !PT ;  /* 0x0000006012047812 */ /* 0x000fe200078ec0ff */
[----:B------:R-:W-:Y:S01]  /*1dc0*/  ULDC UR7, c[0x0][0x284] ;  /* 0x0000a10000077ab9 */ /* 0x000fe20000000800 */
[----:B--2---:R-:W-:Y:S01]  /*1dd0*/  LOP3.LUT R3, R0, 0x7, RZ, 0xc0, !PT ;  /* 0x0000000700037812 */ /* 0x004fe200078ec0ff */
[----:B------:R-:W-:Y:S01]  /*1de0*/  UISETP.GT.U32.AND UP0, UPT, UR39, 0xd, UPT ;  /* 0x0000000d2700788c */ /* 0x000fe2000bf04070 */
[----:B------:R-:W-:Y:S01]  /*1df0*/  LOP3.LUT R0, R5, 0x1, RZ, 0xc0, !PT ;  /* 0x0000000105007812 */ /* 0x000fe200078ec0ff */
[----:B------:R-:W-:Y:S01]  /*1e00*/  USHF.R.U32.HI UR4, URZ, 0x1, UR39 ;  /* 0x000000013f047899 */ /* 0x000fe20008011627 */
[----:B------:R-:W-:Y:S01]  /*1e10*/  SHF.R.U32.HI R6, RZ, 0x1, R4 ;  /* 0x00000001ff067819 */ /* 0x000fe20000011604 */
[----:B------:R-:W-:Y:S01]  /*1e20*/  UISETP.LT.U32.AND UP0, UPT, UR40, 0xe, UP0 ;  /* 0x0000000e2800788c */ /* 0x000fe20008701070 */
[----:B------:R-:W-:Y:S01]  /*1e30*/  LOP3.LUT R4, R18, 0x3, RZ, 0xc0, !PT ;  /* 0x0000000312047812 */ /* 0x000fe200078ec0ff */
[----:B------:R-:W-:Y:S01]  /*1e40*/  IMAD.SHL.U32 R8, R0, 0x40, RZ ;  /* 0x0000004000087824 */ /* 0x000fe200078e00ff */
[----:B------:R-:W-:Y:S01]  /*1e50*/  IADD3 R5, RZ, -R6, -R3 ;  /* 0x80000006ff057210 */ /* 0x000fe20007ffe803 */
[----:B------:R-:W-:Y:S01]  /*1e60*/  UISETP.GE.U32.AND UP1, UPT, UR40, 0xe, UPT ;  /* 0x0000000e2800788c */ /* 0x000fe2000bf26070 */
[----:B------:R-:W-:Y:S01]  /*1e70*/  SHF.R.S32.HI R14, RZ, 0x1f, R91 ;  /* 0x0000001fff0e7819 */ /* 0x000fe2000001145b */
[----:B------:R-:W-:Y:S01]  /*1e80*/  ULDC.64 UR8, c[0x0][0x5d0] ;  /* 0x0001740000087ab9 */ /* 0x000fe20000000a00 */
[----:B------:R-:W-:Y:S01]  /*1e90*/  LOP3.LUT R3, R8, 0x40, R3, 0xe2, !PT ;  /* 0x0000004008037812 */ /* 0x000fe200078ee203 */
[----:B------:R-:W-:Y:S01]  /*1ea0*/  IMAD.SHL.U32 R8, R18, 0x2, RZ ;  /* 0x0000000212087824 */ /* 0x000fe200078e00ff */
[----:B------:R-:W-:Y:S01]  /*1eb0*/  UIMAD.WIDE.U32 UR4, UR4, -0x6db6db6d, URZ ;  /* 0x92492493040478a5 */ /* 0x000fe2000f8e003f */
[----:B------:R-:W-:Y:S01]  /*1ec0*/  IMAD R0, R0, -0x40, R5 ;  /* 0xffffffc000007824 */ /* 0x000fe200078e0205 */
[----:B------:R-:W-:Y:S01]  /*1ed0*/  USEL UR6, URZ, 0x1, !UP0 ;  /* 0x000000013f067887 */ /* 0x000fe2000c000000 */
[----:B---3--:R-:W-:Y:S01]  /*1ee0*/  IMAD R12, R4, -0x2, R7 ;  /* 0xfffffffe040c7824 */ /* 0x008fe200078e0207 */
[C---:B------:R-:W-:Y:S01]  /*1ef0*/  ISETP.GE.AND P0, PT, R93.reuse, R7, PT ;  /* 0x000000075d00720c */ /* 0x040fe20003f06270 */
[----:B------:R-:W-:Y:S01]  /*1f00*/  IMAD.SHL.U32 R7, R92, 0x80, RZ ;  /* 0x000000805c077824 */ /* 0x000fe200078e00ff */
[----:B------:R-:W-:Y:S01]  /*1f10*/  LOP3.LUT R8, R93, 0x6, R8, 0xf8, !PT ;  /* 0x000000065d087812 */ /* 0x000fe200078ef808 */
[----:B------:R-:W-:Y:S01]  /*1f20*/  IMAD R4, R14, UR8, RZ ;  /* 0x000000080e047c24 */ /* 0x000fe2000f8e02ff */
[----:B------:R-:W-:Y:S01]  /*1f30*/  USHF.R.U32.HI UR4, URZ, 0x2, UR5 ;  /* 0x000000023f047899 */ /* 0x000fe20008011605 */
[----:B------:R-:W-:Y:S01]  /*1f40*/  IMAD.WIDE R10, R92, 0x80, RZ ;  /* 0x000000805c0a7825 */ /* 0x000fe200078e02ff */
[----:B------:R-:W-:Y:S01]  /*1f50*/  ISETP.GE.OR P0, PT, R7, UR7, P0 ;  /* 0x0000000707007c0c */ /* 0x000fe20008706670 */
[----:B------:R-:W-:Y:S01]  /*1f60*/  ULOP3.LUT UR38, UR38, UR6, URZ, 0x3c, !UPT ;  /* 0x0000000626267292 */ /* 0x000fe2000f8e3c3f */
[----:B------:R-:W-:Y:S01]  /*1f70*/  SHF.R.S32.HI R9, RZ, 0x1f, R8 ;  /* 0x0000001fff097819 */ /* 0x000fe20000011408 */
[----:B------:R-:W-:Y:S01]  /*1f80*/  IMAD R13, R91, UR9, R4 ;  /* 0x000000095b0d7c24 */ /* 0x000fe2000f8e0204 */
[----:B------:R-:W-:Y:S01]  /*1f90*/  UIMAD UR39, UR4, -0xe, UR39 ;  /* 0xfffffff2042778a4 */ /* 0x000fe2000f8e0227 */
[----:B------:R-:W-:Y:S01]  /*1fa0*/  IADD3 R96, -R7, UR7, R0 ;  /* 0x0000000707607c10 */ /* 0x000fe2000fffe100 */
[----:B------:R-:W-:Y:S01]  /*1fb0*/  @UP1 ULOP3.LUT UR38, UR38, 0x1, UR4, 0x78, !UPT ;  /* 0x0000000126261892 */ /* 0x000fe2000f8e7804 */
[----:B------:R-:W-:Y:S01]  /*1fc0*/  IMAD.WIDE.U32 R4, R91, UR8, R8 ;  /* 0x000000085b047c25 */ /* 0x000fe2000f8e0008 */
[----:B------:R-:W-:-:S03]  /*1fd0*/  LOP3.LUT R21, R10, R3, R6, 0xfe, !PT ;  /* 0x000000030a157212 */ /* 0x000fc600078efe06 */
[----:B------:R-:W-:Y:S02]  /*1fe0*/  IMAD.IADD R5, R5, 0x1, R13 ;  /* 0x0000000105057824 */ /* 0x000fe400078e020d */
[----:B------:R-:W-:Y:S02]  /*1ff0*/  IMAD.IADD R3, R12, 0x1, -R93 ;  /* 0x000000010c037824 */ /* 0x000fe400078e0a5d */
[----:B------:R-:W-:Y:S01]  /*2000*/  IMAD.MOV.U32 R0, RZ, RZ, -0x1 ;  /* 0xffffffffff007424 */ /* 0x000fe200078e00ff */
[----:B------:R-:W-:Y:S06]  /*2010*/  @P0 BRA `(.L_x_35) ;  /* 0x0000003000a00947 */ /* 0x000fec0003800000 */
[----:B------:R-:W0:Y:S01]  /*2020*/  LDC.64 R12, c[0x0][0x5c8] ;  /* 0x00017200ff0c7b82 */ /* 0x000e220000000a00 */
[----:B------:R-:W-:Y:S01]  /*2030*/  ULDC.64 UR4, c[0x0][0x5c0] ;  /* 0x0001700000047ab9 */ /* 0x000fe20000000a00 */
[----:B------:R-:W-:Y:S01]  /*2040*/  BSSY B0, `(.L_x_35) ;  /* 0x0000325000007945 */ /* 0x000fe20003800000 */
[-C--:B0-----:R-:W-:Y:S02]  /*2050*/  IMAD R6, R11, R12.reuse, RZ ;  /* 0x0000000c0b067224 */ /* 0x081fe400078e02ff */
[----:B------:R-:W-:-:S04]  /*2060*/  IMAD.WIDE.U32 R4, R21, R12, R4 ;  /* 0x0000000c15047225 */ /* 0x000fc800078e0004 */
[----:B------:R-:W-:Y:S01]  /*2070*/  IMAD R7, R21, R13, R6 ;  /* 0x0000000d15077224 */ /* 0x000fe200078e0206 */
[----:B------:R-:W-:-:S03]  /*2080*/  IADD3 R4, P0, R4, UR4, RZ ;  /* 0x0000000404047c10 */ /* 0x000fc6000ff1e0ff */
[----:B------:R-:W-:Y:S01]  /*2090*/  IMAD.IADD R7, R5, 0x1, R7 ;  /* 0x0000000105077824 */ /* 0x000fe200078e0207 */
[----:B------:R-:W-:-:S04]  /*20a0*/  LEA R6, P1, R12, R4, 0x3 ;  /* 0x000000040c067211 */ /* 0x000fc800078218ff */
[----:B------:R-:W-:Y:S02]  /*20b0*/  IADD3.X R5, R7, UR5, RZ, P0, !PT ;  /* 0x0000000507057c10 */ /* 0x000fe400087fe4ff */
[----:B-----5:R-:W-:Y:S02]  /*20c0*/  ISETP.NE.AND P0, PT, R89, RZ, PT ;  /* 0x000000ff5900720c */ /* 0x020fe40003f05270 */
[----:B------:R-:W-:-:S11]  /*20d0*/  LEA.HI.X R7, R12, R5, R13, 0x3, P1 ;  /* 0x000000050c077211 */ /* 0x000fd600008f1c0d */
[----:B------:R-:W-:Y:S05]  /*20e0*/  @!P0 BRA `(.L_x_36) ;  /* 0x0000002400608947 */ /* 0x000fea0003800000 */
[----:B------:R-:W0:Y:S01]  /*20f0*/  LDC.64 R92, c[0x0][0x5b0] ;  /* 0x00016c00ff5c7b82 */ /* 0x000e220000000a00 */
[----:B------:R-:W-:Y:S01]  /*2100*/  ULDC.64 UR4, c[0x0][0x5b8] ;  /* 0x00016e0000047ab9 */ /* 0x000fe20000000a00 */
[----:B------:R-:W-:Y:S01]  /*2110*/  ISETP.GE.AND P1, PT, R96, 0x1, PT ;  /* 0x000000016000780c */ /* 0x000fe20003f26270 */
[----:B------:R-:W-:Y:S01]  /*2120*/  IMAD R10, R14, UR4, RZ ;  /* 0x000000040e0a7c24 */ /* 0x000fe2000f8e02ff */
[----:B------:R-:W-:Y:S01]  /*2130*/  BSSY B1, `(.L_x_37) ;  /* 0x000000e000017945 */ /* 0x000fe20003800000 */
[----:B------:R-:W-:Y:S01]  /*2140*/  IMAD.WIDE.U32 R14, R91, UR4, R8 ;  /* 0x000000045b0e7c25 */ /* 0x000fe2000f8e0008 */
[----:B------:R-:W-:Y:S02]  /*2150*/  ISETP.LT.OR P5, PT, R3, 0x1, !P1 ;  /* 0x000000010300780c */ /* 0x000fe40004fa1670 */
[----:B------:R-:W1:Y:S01]  /*2160*/  LDC.64 R94, c[0x0][0x5a8] ;  /* 0x00016a00ff5e7b82 */ /* 0x000e620000000a00 */
[----:B------:R-:W-:Y:S02]  /*2170*/  IMAD R13, R91, UR5, R10 ;  /* 0x000000055b0d7c24 */ /* 0x000fe4000f8e020a */
[----:B------:R-:W-:-:S02]  /*2180*/  IMAD.MOV.U32 R12, RZ, RZ, R14 ;  /* 0x000000ffff0c7224 */ /* 0x000fc400078e000e */
[----:B------:R-:W-:Y:S02]  /*2190*/  IMAD.IADD R13, R15, 0x1, R13 ;  /* 0x000000010f0d7824 */ /* 0x000fe400078e020d */
[-C--:B0-----:R-:W-:Y:S02]  /*21a0*/  IMAD R10, R11, R92.reuse, RZ ;  /* 0x0000005c0b0a7224 */ /* 0x081fe400078e02ff */
[----:B------:R-:W-:-:S04]  /*21b0*/  IMAD.WIDE.U32 R8, R21, R92, R12 ;  /* 0x0000005c15087225 */ /* 0x000fc800078e000c */
[----:B------:R-:W-:Y:S01]  /*21c0*/  IMAD R91, R21, R93, R10 ;  /* 0x0000005d155b7224 */ /* 0x000fe200078e020a */
[----:B-1----:R-:W-:-:S04]  /*21d0*/  IADD3 R8, P0, R8, R94, RZ ;  /* 0x0000005e08087210 */ /* 0x002fc80007f1e0ff */
[----:B------:R-:W-:Y:S01]  /*21e0*/  IADD3.X R9, R95, R9, R91, P0, !PT ;  /* 0x000000095f097210 */ /* 0x000fe200007fe45b */
[----:B------:R-:W-:Y:S08]  /*21f0*/  @P5 BRA `(.L_x_38) ;  /* 0x0000000000045947 */ /* 0x000ff00003800000 */
[----:B------:R0:W5:Y:S02]  /*2200*/  LDG.E.U8 R90, desc[UR36][R8.64] ;  /* 0x00000024085a7981 */ /* 0x000164000c1e1100 */
.L_x_38:
[----:B------:R-:W-:Y:S05]  /*2210*/  BSYNC B1 ;  /* 0x0000000000017941 */ /* 0x000fea0003800000 */
.L_x_37:
[----:B-----5:R-:W-:Y:S01]  /*2220*/  LOP3.LUT R15, R90, 0xffff, RZ, 0xc0, !PT ;  /* 0x0000ffff5a0f7812 */ /* 0x020fe200078ec0ff */
[C---:B------:R-:W-:Y:S01]  /*2230*/  IMAD.SHL.U32 R10, R92.reuse, 0x8, RZ ;  /* 0x000000085c0a7824 */ /* 0x040fe200078e00ff */
[----:B------:R-:W-:Y:S01]  /*2240*/  SHF.L.U64.HI R11, R92, 0x3, R93 ;  /* 0x000000035c0b7819 */ /* 0x000fe2000001025d */
[----:B------:R-:W-:Y:S01]  /*2250*/  BSSY B1, `(.L_x_39) ;  /* 0x000000e000017945 */ /* 0x000fe20003800000 */
[----:B------:R-:W-:Y:S02]  /*2260*/  PRMT R20, R15, 0x8880, RZ ;  /* 0x000088800f147816 */ /* 0x000fe400000000ff */
[----:B------:R-:W-:Y:S01]  /*2270*/  ISETP.LT.OR P2, PT, R3, 0x2, !P1 ;  /* 0x000000020300780c */ /* 0x000fe20004f41670 */
[----:B------:R-:W-:Y:S01]  /*2280*/  IMAD.WIDE.U32 R10, R21, R92, R10 ;  /* 0x0000005c150a7225 */ /* 0x000fe200078e000a */
[----:B------:R-:W-:-:S03]  /*2290*/  ISETP.GE.AND P0, PT, R96, 0x9, PT ;  /* 0x000000096000780c */ /* 0x000fc60003f06270 */
[----:B------:R-:W-:Y:S01]  /*22a0*/  IMAD R15, R20, R89, RZ ;  /* 0x00000059140f7224 */ /* 0x000fe200078e02ff */
[----:B------:R-:W-:Y:S01]  /*22b0*/  IADD3 R10, P3, P4, R14, R94, R10 ;  /* 0x0000005e0e0a7210 */ /* 0x000fe20007c7e00a */
[----:B------:R-:W-:Y:S02]  /*22c0*/  IMAD.IADD R20, R91, 0x1, R11 ;  /* 0x000000015b147824 */ /* 0x000fe400078e020b */
[----:B------:R-:W-:-:S05]  /*22d0*/  @!P5 IMAD R21, R24, R88, R15 ;  /* 0x000000581815d224 */ /* 0x000fca00078e020f */
[----:B------:R1:W-:Y:S01]  /*22e0*/  @!P5 STG.E.U8 desc[UR36][R4.64], R21 ;  /* 0x000000150400d986 */ /* 0x0003e2000c101124 */
[----:B------:R-:W-:Y:S05]  /*22f0*/  @P2 BRA `(.L_x_40) ;  /* 0x00000000000c2947 */ /* 0x000fea0003800000 */
[----:B------:R-:W2:Y:S02]  /*2300*/  LDG.E.U8 R90, desc[UR36][R8.64+0x1] ;  /* 0x00000124085a7981 */ /* 0x000ea4000c1e1100 */
[----:B--2---:R-:W-:-:S05]  /*2310*/  PRMT R14, R90, 0x8880, RZ ;  /* 0x000088805a0e7816 */ /* 0x004fca00000000ff */
[----:B------:R-:W-:-:S07]  /*2320*/  IMAD R15, R14, R89, RZ ;  /* 0x000000590e0f7224 */ /* 0x000fce00078e02ff */
.L_x_40:
[----:B------:R-:W-:Y:S05]  /*2330*/  BSYNC B1 ;  /* 0x0000000000017941 */ /* 0x000fea0003800000 */
.L_x_39:
[----:B------:R-:W-:Y:S01]  /*2340*/  ISETP.LT.OR P5, PT, R3, 0x1, !P0 ;  /* 0x000000010300780c */ /* 0x000fe200047a1670 */
[----:B------:R-:W-:Y:S01]  /*2350*/  @!P2 IMAD R25, R25, R88, R15 ;  /* 0x000000581919a224 */ /* 0x000fe200078e020f */
[----:B------:R-:W-:Y:S01]  /*2360*/  BSSY B1, `(.L_x_41) ;  /* 0x000000a000017945 */ /* 0x000fe20003800000 */
[----:B------:R-:W-:Y:S02]  /*2370*/  IADD3.X R11, R13, R95, R20, P3, P4 ;  /* 0x0000005f0d0b7210 */ /* 0x000fe40001fe8414 */
[C---:B------:R-:W-:Y:S01]  /*2380*/  ISETP.LT.OR P3, PT, R3.reuse, 0x2, !P0 ;  /* 0x000000020300780c */ /* 0x040fe20004761670 */
[----:B------:R2:W-:Y:S01]  /*2390*/  @!P2 STG.E.U8 desc[UR36][R4.64+0x1], R25 ;  /* 0x000001190400a986 */ /* 0x0005e2000c101124 */
[C---:B------:R-:W-:Y:S02]  /*23a0*/  ISETP.LT.OR P4, PT, R3.reuse, 0x9, !P1 ;  /* 0x000000090300780c */ /* 0x040fe40004f81670 */
[----:B------:R-:W-:-:S04]  /*23b0*/  ISETP.LT.OR P2, PT, R3, 0xa, !P1 ;  /* 0x0000000a0300780c */ /* 0x000fc80004f41670 */
[----:B------:R-:W-:Y:S09]  /*23c0*/  @P5 BRA `(.L_x_42) ;  /* 0x00000000000c5947 */ /* 0x000ff20003800000 */
[----:B------:R-:W3:Y:S02]  /*23d0*/  LDG.E.U8 R90, desc[UR36][R10.64] ;  /* 0x000000240a5a7981 */ /* 0x000ee4000c1e1100 */
[----:B---3--:R-:W-:-:S05]  /*23e0*/  PRMT R12, R90, 0x8880, RZ ;  /* 0x000088805a0c7816 */ /* 0x008fca00000000ff */
[----:B------:R-:W-:-:S07]  /*23f0*/  IMAD R15, R12, R89, RZ ;  /* 0x000000590c0f7224 */ /* 0x000fce00078e02ff */
.L_x_42:
[----:B------:R-:W-:Y:S05]  /*2400*/  BSYNC B1 ;  /* 0x0000000000017941 */ /* 0x000fea0003800000 */
.L_x_41:
[----:B------:R-:W-:Y:S01]  /*2410*/  @!P5 IMAD R13, R26, R88, R15 ;  /* 0x000000581a0dd224 */ /* 0x000fe200078e020f */
[----:B------:R-:W-:Y:S04]  /*2420*/  BSSY B1, `(.L_x_43) ;  /* 0x0000006000017945 */ /* 0x000fe80003800000 */
[----:B------:R3:W-:Y:S01]  /*2430*/  @!P5 STG.E.U8 desc[UR36][R6.64], R13 ;  /* 0x0000000d0600d986 */ /* 0x0007e2000c101124 */
[----:B------:R-:W-:Y:S05]  /*2440*/  @P3 BRA `(.L_x_44) ;  /* 0x00000000000c3947 */ /* 0x000fea0003800000 */
[----:B------:R-:W4:Y:S02]  /*2450*/  LDG.E.U8 R90, desc[UR36][R10.64+0x1] ;  /* 0x000001240a5a7981 */ /* 0x000f24000c1e1100 */
[----:B----4-:R-:W-:-:S05]  /*2460*/  PRMT R12, R90, 0x8880, RZ ;  /* 0x000088805a0c7816 */ /* 0x010fca00000000ff */
[----:B------:R-:W-:-:S07]  /*2470*/  IMAD R15, R12, R89, RZ ;  /* 0x000000590c0f7224 */ /* 0x000fce00078e02ff */
.L_x_44:
[----:B------:R-:W-:Y:S05]  /*2480*/  BSYNC B1 ;  /* 0x0000000000017941 */ /* 0x000fea0003800000 */
.L_x_43:
[----:B------:R-:W-:Y:S01]  /*2490*/  @!P3 IMAD R27, R27, R88, R15 ;  /* 0x000000581b1bb224 */ /* 0x000fe200078e020f */
[----:B------:R-:W-:Y:S04]  /*24a0*/  BSSY B1, `(.L_x_45) ;  /* 0x0000006000017945 */ /* 0x000fe80003800000 */
[----:B------:R4:W-:Y:S01]  /*24b0*/  @!P3 STG.E.U8 desc[UR36][R6.64+0x1], R27 ;  /* 0x0000011b0600b986 */ /* 0x0009e2000c101124 */
[----:B------:R-:W-:Y:S05]  /*24c0*/  @P4 BRA `(.L_x_46) ;  /* 0x00000000000c4947 */ /* 0x000fea0003800000 */
[----:B------:R-:W5:Y:S02]  /*24d0*/  LDG.E.U8 R90, desc[UR36][R8.64+0x8] ;  /* 0x00000824085a7981 */ /* 0x000f64000c1e1100 */
[----:B-----5:R-:W-:-:S05]  /*24e0*/  PRMT R12, R90, 0x8880, RZ ;  /* 0x000088805a0c7816 */ /* 0x020fca00000000ff */
[----:B------:R-:W-:-:S07]  /*24f0*/  IMAD R15, R12, R89, RZ ;  /* 0x000000590c0f7224 */ /* 0x000fce00078e02ff */
.L_x_46:
[----:B------:R-:W-:Y:S05]  /*2500*/  BSYNC B1 ;  /* 0x0000000000017941 */ /* 0x000fea0003800000 */
.L_x_45:
[----:B---3--:R-:W-:Y:S01]  /*2510*/  @!P4 IMAD R13, R28, R88, R15 ;  /* 0x000000581c0dc224 */ /* 0x008fe200078e020f */
[----:B------:R-:W-:Y:S04]  /*2520*/  BSSY B1, `(.L_x_47) ;  /* 0x0000006000017945 */ /* 0x000fe80003800000 */
[----:B------:R3:W-:Y:S01]  /*2530*/  @!P4 STG.E.U8 desc[UR36][R4.64+0x8], R13 ;  /* 0x0000080d0400c986 */ /* 0x0007e2000c101124 */
[----:B------:R-:W-:Y:S05]  /*2540*/  @P2 BRA `(.L_x_48) ;  /* 0x00000000000c2947 */ /* 0x000fea0003800000 */
[----:B------:R-:W5:Y:S02]  /*2550*/  LDG.E.U8 R90, desc[UR36][R8.64+0x9] ;  /* 0x00000924085a7981 */ /* 0x000f64000c1e1100 */
[----:B-----5:R-:W-:-:S05]  /*2560*/  PRMT R12, R90, 0x8880, RZ ;  /* 0x000088805a0c7816 */ /* 0x020fca00000000ff */
[----:B------:R-:W-:-:S07]  /*2570*/  IMAD R15, R12, R89, RZ ;  /* 0x000000590c0f7224 */ /* 0x000fce00078e02ff */
.L_x_48:
[----:B------:R-:W-:Y:S05]  /*2580*/  BSYNC B1 ;  /* 0x0000000000017941 */ /* 0x000fea0003800000 */
.L_x_47:
[----:B------:R-:W-:Y:S01]  /*2590*/  ISETP.LT.OR P4, PT, R3, 0x9, !P0 ;  /* 0x000000090300780c */ /* 0x000fe20004781670 */
[----:B------:R-:W-:Y:S01]  /*25a0*/  @!P2 IMAD R29, R29, R88, R15 ;  /* 0x000000581d1da224 */ /* 0x000fe200078e020f */
[----:B------:R-:W-:Y:S01]  /*25b0*/  BSSY B1, `(.L_x_49) ;  /* 0x0000009000017945 */ /* 0x000fe20003800000 */
[C---:B------:R-:W-:Y:S02]  /*25c0*/  ISETP.LT.OR P3, PT, R3.reuse, 0xa, !P0 ;  /* 0x0000000a0300780c */ /* 0x040fe40004761670 */
[C---:B------:R-:W-:Y:S01]  /*25d0*/  ISETP.LT.OR P5, PT, R3.reuse, 0x11, !P1 ;  /* 0x000000110300780c */ /* 0x040fe20004fa1670 */
[----:B------:R0:W-:Y:S01]  /*25e0*/  @!P2 STG.E.U8 desc[UR36][R4.64+0x9], R29 ;  /* 0x0000091d0400a986 */ /* 0x0001e2000c101124 */
[----:B------:R-:W-:-:S06]  /*25f0*/  ISETP.LT.OR P2, PT, R3, 0x12, !P1 ;  /* 0x000000120300780c */ /* 0x000fcc0004f41670 */
[----:B------:R-:W-:Y:S07]  /*2600*/  @P4 BRA `(.L_x_50) ;  /* 0x00000000000c4947 */ /* 0x000fee0003800000 */
[----:B------:R-:W5:Y:S02]  /*2610*/  LDG.E.U8 R90, desc[UR36][R10.64+0x8] ;  /* 0x000008240a5a7981 */ /* 0x000f64000c1e1100 */
[----:B-----5:R-:W-:-:S05]  /*2620*/  PRMT R12, R90, 0x8880, RZ ;  /* 0x000088805a0c7816 */ /* 0x020fca00000000ff */
[----:B------:R-:W-:-:S07]  /*2630*/  IMAD R15, R12, R89, RZ ;  /* 0x000000590c0f7224 */ /* 0x000fce00078e02ff */
.L_x_50:
[----:B------:R-:W-:Y:S05]  /*2640*/  BSYNC B1 ;  /* 0x0000000000017941 */ /* 0x000fea0003800000 */
.L_x_49:
[----:B---3--:R-:W-:Y:S01]  /*2650*/  @!P4 IMAD R13, R30, R88, R15 ;  /* 0x000000581e0dc224 */ /* 0x008fe200078e020f */
[----:B------:R-:W-:Y:S04]  /*2660*/  BSSY B1, `(.L_x_51) ;  /* 0x0000006000017945 */ /* 0x000fe80003800000 */
[----:B------:R3:W-:Y:S01]  /*2670*/  @!P4 STG.E.U8 desc[UR36][R6.64+0x8], R13 ;  /* 0x0000080d0600c986 */ /* 0x0007e2000c101124 */
[----:B------:R-:W-:Y:S05]  /*2680*/  @P3 BRA `(.L_x_52) ;  /* 0x00000000000c3947 */ /* 0x000fea0003800000 */
[----:B------:R-:W5:Y:S02]  /*2690*/  LDG.E.U8 R90, desc[UR36][R10.64+0x9] ;  /* 0x000009240a5a7981 */ /* 0x000f64000c1e1100 */
[----:B-----5:R-:W-:-:S05]  /*26a0*/  PRMT R12, R90, 0x8880, RZ ;  /* 0x000088805a0c7816 */ /* 0x020fca00000000ff */
[----:B------:R-:W-:-:S07]  /*26b0*/  IMAD R15, R12, R89, RZ ;  /* 0x000000590c0f7224 */ /* 0x000fce00078e02ff */
.L_x_52:
[----:B------:R-:W-:Y:S05]  /*26c0*/  BSYNC B1 ;  /* 0x0000000000017941 */ /* 0x000fea0003800000 */
.L_x_51:
[----:B------:R-:W-:Y:S01]  /*26d0*/  @!P3 IMAD R31, R31, R88, R15 ;  /* 0x000000581f1fb224 */ /* 0x000fe200078e020f */
[----:B------:R-:W-:Y:S04]  /*26e0*/  BSSY B1, `(.L_x_53) ;  /* 0x0000006000017945 */ /* 0x000fe80003800000 */
[----:B------:R0:W-:Y:S01]  /*26f0*/  @!P3 STG.E.U8 desc[UR36][R6.64+0x9], R31 ;  /* 0x0000091f0600b986 */ /* 0x0001e2000c101124 */
[----:B------:R-:W-:Y:S05]  /*2700*/  @P5 BRA `(.L_x_54) ;  /* 0x00000000000c5947 */ /* 0x000fea0003800000 */
[----:B------:R-:W5:Y:S02]  /*2710*/  LDG.E.U8 R90, desc[UR36][R8.64+0x10] ;  /* 0x00001024085a7981 */ /* 0x000f64000c1e1100 */
[----:B-----5:R-:W-:-:S05]  /*2720*/  PRMT R12, R90, 0x8880, RZ ;  /* 0x000088805a0c7816 */ /* 0x020fca00000000ff */
[----:B------:R-:W-:-:S07]  /*2730*/  IMAD R15, R12, R89, RZ ;  /* 0x000000590c0f7224 */ /* 0x000fce00078e02ff */
.L_x_54:
[----:B------:R-:W-:Y:S05]  /*2740*/  BSYNC B1 ;  /* 0x0000000000017941 */ /* 0x000fea0003800000 */
.L_x_53:
[----:B---3--:R-:W-:Y:S01]  /*2750*/  @!P5 IMAD R13, R32, R88, R15 ;  /* 0x00000058200dd224 */ /* 0x008fe200078e020f */
[----:B------:R-:W-:Y:S04]  /*2760*/  BSSY B1, `(.L_x_55) ;  /* 0x0000006000017945 */ /* 0x000fe80003800000 */
[----:B------:R3:W-:Y:S01]  /*2770*/  @!P5 STG.E.U8 desc[UR36][R4.64+0x10], R13 ;  /* 0x0000100d0400d986 */ /* 0x0007e2000c101124 */
[----:B------:R-:W-:Y:S05]  /*2780*/  @P2 BRA `(.L_x_56) ;  /* 0x00000000000c2947 */ /* 0x000fea0003800000 */
[----:B------:R-:W5:Y:S02]  /*2790*/  LDG.E.U8 R90, desc[UR36][R8.64+0x11] ;  /* 0x00001124085a7981 */ /* 0x000f64000c1e1100 */
[----:B-----5:R-:W-:-:S05]  /*27a0*/  PRMT R12, R90, 0x8880, RZ ;  /* 0x000088805a0c7816 */ /* 0x020fca00000000ff */
[----:B------:R-:W-:-:S07]  /*27b0*/  IMAD R15, R12, R89, RZ ;  /* 0x000000590c0f7224 */ /* 0x000fce00078e02ff */
.L_x_56:
[----:B------:R-:W-:Y:S05]  /*27c0*/  BSYNC B1 ;  /* 0x0000000000017941 */ /* 0x000fea0003800000 */
.L_x_55:
        /* <DEDUP_REMOVED lines=11> */
.L_x_58:
[----:B------:R-:W-:Y:S05]  /*2880*/  BSYNC B1 ;  /* 0x0000000000017941 */ /* 0x000fea0003800000 */
.L_x_57:
[----:B---3--:R-:W-:Y:S01]  /*2890*/  @!P4 IMAD R13, R34, R88, R15 ;  /* 0x00000058220dc224 */ /* 0x008fe200078e020f */
[----:B------:R-:W-:Y:S04]  /*28a0*/  BSSY B1, `(.L_x_59) ;  /* 0x0000006000017945 */ /* 0x000fe80003800000 */
[----:B------:R3:W-:Y:S01]  /*28b0*/  @!P4 STG.E.U8 desc[UR36][R6.64+0x10], R13 ;  /* 0x0000100d0600c986 */ /* 0x0007e2000c101124 */
[----:B------:R-:W-:Y:S05]  /*28c0*/  @P3 BRA `(.L_x_60) ;  /* 0x00000000000c3947 */ /* 0x000fea0003800000 */
[----:B------:R-:W5:Y:S02]  /*28d0*/  LDG.E.U8 R90, desc[UR36][R10.64+0x11] ;  /* 0x000011240a5a7981 */ /* 0x000f64000c1e1100 */
[----:B-----5:R-:W-:-:S05]  /*28e0*/  PRMT R12, R90, 0x8880, RZ ;  /* 0x000088805a0c7816 */ /* 0x020fca00000000ff */
[----:B------:R-:W-:-:S07]  /*28f0*/  IMAD R15, R12, R89, RZ ;  /* 0x000000590c0f7224 */ /* 0x000fce00078e02ff */
.L_x_60:
[----:B------:R-:W-:Y:S05]  /*2900*/  BSYNC B1 ;  /* 0x0000000000017941 */ /* 0x000fea0003800000 */
.L_x_59:
[----:B------:R-:W-:Y:S01]  /*2910*/  @!P3 IMAD R35, R35, R88, R15 ;  /* 0x000000582323b224 */ /* 0x000fe200078e020f */
[----:B------:R-:W-:Y:S04]  /*2920*/  BSSY B1, `(.L_x_61) ;  /* 0x0000006000017945 */ /* 0x000fe80003800000 */
[----:B------:R0:W-:Y:S01]  /*2930*/  @!P3 STG.E.U8 desc[UR36][R6.64+0x11], R35 ;  /* 0x000011230600b986 */ /* 0x0001e2000c101124 */
[----:B------:R-:W-:Y:S05]  /*2940*/  @P5 BRA `(.L_x_62) ;  /* 0x00000000000c5947 */ /* 0x000fea0003800000 */
[----:B------:R-:W5:Y:S02]  /*2950*/  LDG.E.U8 R90, desc[UR36][R8.64+0x18] ;  /* 0x00001824085a7981 */ /* 0x000f64000c1e1100 */
[----:B-----5:R-:W-:-:S05]  /*2960*/  PRMT R12, R90, 0x8880, RZ ;  /* 0x000088805a0c7816 */ /* 0x020fca00000000ff */
[----:B------:R-:W-:-:S07]  /*2970*/  IMAD R15, R12, R89, RZ ;  /* 0x000000590c0f7224 */ /* 0x000fce00078e02ff */
.L_x_62:
[----:B------:R-:W-:Y:S05]  /*2980*/  BSYNC B1 ;  /* 0x0000000000017941 */ /* 0x000fea0003800000 */
.L_x_61:
[----:B---3--:R-:W-:Y:S01]  /*2990*/  @!P5 IMAD R13, R36, R88, R15 ;  /* 0x00000058240dd224 */ /* 0x008fe200078e020f */
[----:B------:R-:W-:Y:S04]  /*29a0*/  BSSY B1, `(.L_x_63) ;  /* 0x0000006000017945 */ /* 0x000fe80003800000 */
[----:B------:R3:W-:Y:S01]  /*29b0*/  @!P5 STG.E.U8 desc[UR36][R4.64+0x18], R13 ;  /* 0x0000180d0400d986 */ /* 0x0007e2000c101124 */
[----:B------:R-:W-:Y:S05]  /*29c0*/  @P2 BRA `(.L_x_64) ;  /* 0x00000000000c2947 */ /* 0x000fea0003800000 */
[----:B------:R-:W5:Y:S02]  /*29d0*/  LDG.E.U8 R90, desc[UR36][R8.64+0x19] ;  /* 0x00001924085a7981 */ /* 0x000f64000c1e1100 */
[----:B-----5:R-:W-:-:S05]  /*29e0*/  PRMT R12, R90, 0x8880, RZ ;  /* 0x000088805a0c7816 */ /* 0x020fca00000000ff */
[----:B------:R-:W-:-:S07]  /*29f0*/  IMAD R15, R12, R89, RZ ;  /* 0x000000590c0f7224 */ /* 0x000fce00078e02ff */
.L_x_64:
[----:B------:R-:W-:Y:S05]  /*2a00*/  BSYNC B1 ;  /* 0x0000000000017941 */ /* 0x000fea0003800000 */
.L_x_63:
        /* <DEDUP_REMOVED lines=11> */
.L_x_66:
[----:B------:R-:W-:Y:S05]  /*2ac0*/  BSYNC B1 ;  /* 0x0000000000017941 */ /* 0x000fea0003800000 */
.L_x_65:
[----:B---3--:R-:W-:Y:S01]  /*2ad0*/  @!P4 IMAD R13, R38, R88, R15 ;  /* 0x00000058260dc224 */ /* 0x008fe200078e020f */
[----:B------:R-:W-:Y:S04]  /*2ae0*/  BSSY B1, `(.L_x_67) ;  /* 0x0000006000017945 */ /* 0x000fe80003800000 */
[----:B------:R3:W-:Y:S01]  /*2af0*/  @!P4 STG.E.U8 desc[UR36][R6.64+0x18], R13 ;  /* 0x0000180d0600c986 */ /* 0x0007e2000c101124 */
[----:B------:R-:W-:Y:S05]  /*2b00*/  @P3 BRA `(.L_x_68) ;  /* 0x00000000000c3947 */ /* 0x000fea0003800000 */
[----:B------:R-:W5:Y:S02]  /*2b10*/  LDG.E.U8 R90, desc[UR36][R10.64+0x19] ;  /* 0x000019240a5a7981 */ /* 0x000f64000c1e1100 */
[----:B-----5:R-:W-:-:S05]  /*2b20*/  PRMT R12, R90, 0x8880, RZ ;  /* 0x000088805a0c7816 */ /* 0x020fca00000000ff */
[----:B------:R-:W-:-:S07]  /*2b30*/  IMAD R15, R12, R89, RZ ;  /* 0x000000590c0f7224 */ /* 0x000fce00078e02ff */
.L_x_68:
[----:B------:R-:W-:Y:S05]  /*2b40*/  BSYNC B1 ;  /* 0x0000000000017941 */ /* 0x000fea0003800000 */
.L_x_67:
[----:B------:R-:W-:Y:S01]  /*2b50*/  @!P3 IMAD R39, R39, R88, R15 ;  /* 0x000000582727b224 */ /* 0x000fe200078e020f */
[----:B------:R-:W-:Y:S04]  /*2b60*/  BSSY B1, `(.L_x_69) ;  /* 0x0000006000017945 */ /* 0x000fe80003800000 */
[----:B------:R0:W-:Y:S01]  /*2b70*/  @!P3 STG.E.U8 desc[UR36][R6.64+0x19], R39 ;  /* 0x000019270600b986 */ /* 0x0001e2000c101124 */
[----:B------:R-:W-:Y:S05]  /*2b80*/  @P5 BRA `(.L_x_70) ;  /* 0x00000000000c5947 */ /* 0x000fea0003800000 */
[----:B------:R-:W5:Y:S02]  /*2b90*/  LDG.E.U8 R90, desc[UR36][R8.64+0x20] ;  /* 0x00002024085a7981 */ /* 0x000f64000c1e1100 */
[----:B-----5:R-:W-:-:S05]  /*2ba0*/  PRMT R12, R90, 0x8880, RZ ;  /* 0x000088805a0c7816 */ /* 0x020fca00000000ff */
[----:B------:R-:W-:-:S07]  /*2bb0*/  IMAD R15, R12, R89, RZ ;  /* 0x000000590c0f7224 */ /* 0x000fce00078e02ff */
.L_x_70:
[----:B------:R-:W-:Y:S05]  /*2bc0*/  BSYNC B1 ;  /* 0x0000000000017941 */ /* 0x000fea0003800000 */
.L_x_69:
[----:B---3--:R-:W-:Y:S01]  /*2bd0*/  @!P5 IMAD R13, R40, R88, R15 ;  /* 0x00000058280dd224 */ /* 0x008fe200078e020f */
[----:B------:R-:W-:Y:S04]  /*2be0*/  BSSY B1, `(.L_x_71) ;  /* 0x0000006000017945 */ /* 0x000fe80003800000 */
[----:B------:R3:W-:Y:S01]  /*2bf0*/  @!P5 STG.E.U8 desc[UR36][R4.64+0x20], R13 ;  /* 0x0000200d0400d986 */ /* 0x0007e2000c101124 */
[----:B------:R-:W-:Y:S05]  /*2c00*/  @P2 BRA `(.L_x_72) ;  /* 0x00000000000c2947 */ /* 0x000fea0003800000 */
[----:B------:R-:W5:Y:S02]  /*2c10*/  LDG.E.U8 R90, desc[UR36][R8.64+0x21] ;  /* 0x00002124085a7981 */ /* 0x000f64000c1e1100 */
[----:B-----5:R-:W-:-:S05]  /*2c20*/  PRMT R12, R90, 0x8880, RZ ;  /* 0x000088805a0c7816 */ /* 0x020fca00000000ff */
[----:B------:R-:W-:-:S07]  /*2c30*/  IMAD R15, R12, R89, RZ ;  /* 0x000000590c0f7224 */ /* 0x000fce00078e02ff */
.L_x_72:
[----:B------:R-:W-:Y:S05]  /*2c40*/  BSYNC B1 ;  /* 0x0000000000017941 */ /* 0x000fea0003800000 */
.L_x_71:
        /* <DEDUP_REMOVED lines=11> */
.L_x_74:
[----:B------:R-:W-:Y:S05]  /*2d00*/  BSYNC B1 ;  /* 0x0000000000017941 */ /* 0x000fea0003800000 */
.L_x_73:
[----:B---3--:R-:W-:Y:S01]  /*2d10*/  @!P4 IMAD R13, R42, R88, R15 ;  /* 0x000000582a0dc224 */ /* 0x008fe200078e020f */
[----:B------:R-:W-:Y:S04]  /*2d20*/  BSSY B1, `(.L_x_75) ;  /* 0x0000006000017945 */ /* 0x000fe80003800000 */
[----:B------:R3:W-:Y:S01]  /*2d30*/  @!P4 STG.E.U8 desc[UR36][R6.64+0x20], R13 ;  /* 0x0000200d0600c986 */ /* 0x0007e2000c101124 */
[----:B------:R-:W-:Y:S05]  /*2d40*/  @P3 BRA `(.L_x_76) ;  /* 0x00000000000c3947 */ /* 0x000fea0003800000 */
[----:B------:R-:W5:Y:S02]  /*2d50*/  LDG.E.U8 R90, desc[UR36][R10.64+0x21] ;  /* 0x000021240a5a7981 */ /* 0x000f64000c1e1100 */
[----:B-----5:R-:W-:-:S05]  /*2d60*/  PRMT R12, R90, 0x8880, RZ ;  /* 0x000088805a0c7816 */ /* 0x020fca00000000ff */
[----:B------:R-:W-:-:S07]  /*2d70*/  IMAD R15, R12, R89, RZ ;  /* 0x000000590c0f7224 */ /* 0x000fce00078e02ff */
.L_x_76:
[----:B------:R-:W-:Y:S05]  /*2d80*/  BSYNC B1 ;  /* 0x0000000000017941 */ /* 0x000fea0003800000 */
.L_x_75:
[----:B------:R-:W-:Y:S01]  /*2d90*/  @!P3 IMAD R43, R43, R88, R15 ;  /* 0x000000582b2bb224 */ /* 0x000fe200078e020f */
[----:B------:R-:W-:Y:S04]  /*2da0*/  BSSY B1, `(.L_x_77) ;  /* 0x0000006000017945 */ /* 0x000fe80003800000 */
[----:B------:R0:W-:Y:S01]  /*2db0*/  @!P3 STG.E.U8 desc[UR36][R6.64+0x21], R43 ;  /* 0x0000212b0600b986 */ /* 0x0001e2000c101124 */
[----:B------:R-:W-:Y:S05]  /*2dc0*/  @P5 BRA `(.L_x_78) ;  /* 0x00000000000c5947 */ /* 0x000fea0003800000 */
[----:B------:R-:W5:Y:S02]  /*2dd0*/  LDG.E.U8 R90, desc[UR36][R8.64+0x28] ;  /* 0x00002824085a7981 */ /* 0x000f64000c1e1100 */
[----:B-----5:R-:W-:-:S05]  /*2de0*/  PRMT R12, R90, 0x8880, RZ ;  /* 0x000088805a0c7816 */ /* 0x020fca00000000ff */
[----:B------:R-:W-:-:S07]  /*2df0*/  IMAD R15, R12, R89, RZ ;  /* 0x000000590c0f7224 */ /* 0x000fce00078e02ff */
.L_x_78:
[----:B------:R-:W-:Y:S05]  /*2e00*/  BSYNC B1 ;  /* 0x0000000000017941 */ /* 0x000fea0003800000 */
.L_x_77:
[----:B---3--:R-:W-:Y:S01]  /*2e10*/  @!P5 IMAD R13, R44, R88, R15 ;  /* 0x000000582c0dd224 */ /* 0x008fe200078e020f */
[----:B------:R-:W-:Y:S04]  /*2e20*/  BSSY B1, `(.L_x_79) ;  /* 0x0000006000017945 */ /* 0x000fe80003800000 */
[----:B------:R3:W-:Y:S01]  /*2e30*/  @!P5 STG.E.U8 desc[UR36][R4.64+0x28], R13 ;  /* 0x0000280d0400d986 */ /* 0x0007e2000c101124 */
[----:B------:R-:W-:Y:S05]  /*2e40*/  @P2 BRA `(.L_x_80) ;  /* 0x00000000000c2947 */ /* 0x000fea0003800000 */
[----:B------:R-:W5:Y:S02]  /*2e50*/  LDG.E.U8 R90, desc[UR36][R8.64+0x29] ;  /* 0x00002924085a7981 */ /* 0x000f64000c1e1100 */
[----:B-----5:R-:W-:-:S05]  /*2e60*/  PRMT R12, R90, 0x8880, RZ ;  /* 0x000088805a0c7816 */ /* 0x020fca00000000ff */
[----:B------:R-:W-:-:S07]  /*2e70*/  IMAD R15, R12, R89, RZ ;  /* 0x000000590c0f7224 */ /* 0x000fce00078e02ff */
.L_x_80:
[----:B------:R-:W-:Y:S05]  /*2e80*/  BSYNC B1 ;  /* 0x0000000000017941 */ /* 0x000fea0003800000 */
.L_x_79:
        /* <DEDUP_REMOVED lines=11> */
.L_x_82:
[----:B------:R-:W-:Y:S05]  /*2f40*/  BSYNC B1 ;  /* 0x0000000000017941 */ /* 0x000fea0003800000 */
.L_x_81:
[----:B---3--:R-:W-:Y:S01]  /*2f50*/  @!P4 IMAD R13, R46, R88, R15 ;  /* 0x000000582e0dc224 */ /* 0x008fe200078e020f */
[----:B------:R-:W-:Y:S04]  /*2f60*/  BSSY B1, `(.L_x_83) ;  /* 0x0000006000017945 */ /* 0x000fe80003800000 */
[----:B------:R3:W-:Y:S01]  /*2f70*/  @!P4 STG.E.U8 desc[UR36][R6.64+0x28], R13 ;  /* 0x0000280d0600c986 */ /* 0x0007e2000c101124 */
[----:B------:R-:W-:Y:S05]  /*2f80*/  @P3 BRA `(.L_x_84) ;  /* 0x00000000000c3947 */ /* 0x000fea0003800000 */
[----:B------:R-:W5:Y:S02]  /*2f90*/  LDG.E.U8 R90, desc[UR36][R10.64+0x29] ;  /* 0x000029240a5a7981 */ /* 0x000f64000c1e1100 */
[----:B-----5:R-:W-:-:S05]  /*2fa0*/  PRMT R12, R90, 0x8880, RZ ;  /* 0x000088805a0c7816 */ /* 0x020fca00000000ff */
[----:B------:R-:W-:-:S07]  /*2fb0*/  IMAD R15, R12, R89, RZ ;  /* 0x000000590c0f7224 */ /* 0x000fce00078e02ff */
.L_x_84:
[----:B------:R-:W-:Y:S05]  /*2fc0*/  BSYNC B1 ;  /* 0x0000000000017941 */ /* 0x000fea0003800000 */
.L_x_83:
[----:B------:R-:W-:Y:S01]  /*2fd0*/  @!P3 IMAD R47, R47, R88, R15 ;  /* 0x000000582f2fb224 */ /* 0x000fe200078e020f */
[----:B------:R-:W-:Y:S04]  /*2fe0*/  BSSY B1, `(.L_x_85) ;  /* 0x0000006000017945 */ /* 0x000fe80003800000 */
[----:B------:R0:W-:Y:S01]  /*2ff0*/  @!P3 STG.E.U8 desc[UR36][R6.64+0x29], R47 ;  /* 0x0000292f0600b986 */ /* 0x0001e2000c101124 */
[----:B------:R-:W-:Y:S05]  /*3000*/  @P5 BRA `(.L_x_86) ;  /* 0x00000000000c5947 */ /* 0x000fea0003800000 */
[----:B------:R-:W5:Y:S02]  /*3010*/  LDG.E.U8 R90, desc[UR36][R8.64+0x30] ;  /* 0x00003024085a7981 */ /* 0x000f64000c1e1100 */
[----:B-----5:R-:W-:-:S05]  /*3020*/  PRMT R12, R90, 0x8880, RZ ;  /* 0x000088805a0c7816 */ /* 0x020fca00000000ff */
[----:B------:R-:W-:-:S07]  /*3030*/  IMAD R15, R12, R89, RZ ;  /* 0x000000590c0f7224 */ /* 0x000fce00078e02ff */
.L_x_86:
[----:B------:R-:W-:Y:S05]  /*3040*/  BSYNC B1 ;  /* 0x0000000000017941 */ /* 0x000fea0003800000 */
.L_x_85:
[----:B---3--:R-:W-:Y:S01]  /*3050*/  @!P5 IMAD R13, R48, R88, R15 ;  /* 0x00000058300dd224 */ /* 0x008fe200078e020f */
[----:B------:R-:W-:Y:S04]  /*3060*/  BSSY B1, `(.L_x_87) ;  /* 0x0000006000017945 */ /* 0x000fe80003800000 */
[----:B------:R3:W-:Y:S01]  /*3070*/  @!P5 STG.E.U8 desc[UR36][R4.64+0x30], R13 ;  /* 0x0000300d0400d986 */ /* 0x0007e2000c101124 */
[----:B------:R-:W-:Y:S05]  /*3080*/  @P2 BRA `(.L_x_88) ;  /* 0x00000000000c2947 */ /* 0x000fea0003800000 */
[----:B------:R-:W5:Y:S02]  /*3090*/  LDG.E.U8 R90, desc[UR36][R8.64+0x31] ;  /* 0x00003124085a7981 */ /* 0x000f64000c1e1100 */
[----:B-----5:R-:W-:-:S05]  /*30a0*/  PRMT R12, R90, 0x8880, RZ ;  /* 0x000088805a0c7816 */ /* 0x020fca00000000ff */
[----:B------:R-:W-:-:S07]  /*30b0*/  IMAD R15, R12, R89, RZ ;  /* 0x000000590c0f7224 */ /* 0x000fce00078e02ff */
.L_x_88:
[----:B------:R-:W-:Y:S05]  /*30c0*/  BSYNC B1 ;  /* 0x0000000000017941 */ /* 0x000fea0003800000 */
.L_x_87:
        /* <DEDUP_REMOVED lines=11> */
.L_x_90:
[----:B------:R-:W-:Y:S05]  /*3180*/  BSYNC B1 ;  /* 0x0000000000017941 */ /* 0x000fea0003800000 */
.L_x_89:
[----:B---3--:R-:W-:Y:S01]  /*3190*/  @!P4 IMAD R13, R50, R88, R15 ;  /* 0x00000058320dc224 */ /* 0x008fe200078e020f */
[----:B------:R-:W-:Y:S04]  /*31a0*/  BSSY B1, `(.L_x_91) ;  /* 0x0000006000017945 */ /* 0x000fe80003800000 */
[----:B------:R3:W-:Y:S01]  /*31b0*/  @!P4 STG.E.U8 desc[UR36][R6.64+0x30], R13 ;  /* 0x0000300d0600c986 */ /* 0x0007e2000c101124 */
[----:B------:R-:W-:Y:S05]  /*31c0*/  @P3 BRA `(.L_x_92) ;  /* 0x00000000000c3947 */ /* 0x000fea0003800000 */
[----:B------:R-:W5:Y:S02]  /*31d0*/  LDG.E.U8 R90, desc[UR36][R10.64+0x31] ;  /* 0x000031240a5a7981 */ /* 0x000f64000c1e1100 */
[----:B-----5:R-:W-:-:S05]  /*31e0*/  PRMT R12, R90, 0x8880, RZ ;  /* 0x000088805a0c7816 */ /* 0x020fca00000000ff */
[----:B------:R-:W-:-:S07]  /*31f0*/  IMAD R15, R12, R89, RZ ;  /* 0x000000590c0f7224 */ /* 0x000fce00078e02ff */
.L_x_92:
[----:B------:R-:W-:Y:S05]  /*3200*/  BSYNC B1 ;  /* 0x0000000000017941 */ /* 0x000fea0003800000 */
.L_x_91:
[----:B------:R-:W-:Y:S01]  /*3210*/  @!P3 IMAD R51, R51, R88, R15 ;  /* 0x000000583333b224 */ /* 0x000fe200078e020f */
[----:B------:R-:W-:Y:S04]  /*3220*/  BSSY B1, `(.L_x_93) ;  /* 0x0000006000017945 */ /* 0x000fe80003800000 */
[----:B------:R0:W-:Y:S01]  /*3230*/  @!P3 STG.E.U8 desc[UR36][R6.64+0x31], R51 ;  /* 0x000031330600b986 */ /* 0x0001e2000c101124 */
[----:B------:R-:W-:Y:S05]  /*3240*/  @P5 BRA `(.L_x_94) ;  /* 0x00000000000c5947 */ /* 0x000fea0003800000 */
[----:B------:R-:W5:Y:S02]  /*3250*/  LDG.E.U8 R90, desc[UR36][R8.64+0x38] ;  /* 0x00003824085a7981 */ /* 0x000f64000c1e1100 */
[----:B-----5:R-:W-:-:S05]  /*3260*/  PRMT R12, R90, 0x8880, RZ ;  /* 0x000088805a0c7816 */ /* 0x020fca00000000ff */
[----:B------:R-:W-:-:S07]  /*3270*/  IMAD R15, R12, R89, RZ ;  /* 0x000000590c0f7224 */ /* 0x000fce00078e02ff */
.L_x_94:
[----:B------:R-:W-:Y:S05]  /*3280*/  BSYNC B1 ;  /* 0x0000000000017941 */ /* 0x000fea0003800000 */
.L_x_93:
[----:B---3--:R-:W-:Y:S01]  /*3290*/  @!P5 IMAD R13, R52, R88, R15 ;  /* 0x00000058340dd224 */ /* 0x008fe200078e020f */
[----:B------:R-:W-:Y:S04]  /*32a0*/  BSSY B1, `(.L_x_95) ;  /* 0x0000006000017945 */ /* 0x000fe80003800000 */
[----:B------:R3:W-:Y:S01]  /*32b0*/  @!P5 STG.E.U8 desc[UR36][R4.64+0x38], R13 ;  /* 0x0000380d0400d986 */ /* 0x0007e2000c101124 */
[----:B------:R-:W-:Y:S05]  /*32c0*/  @P2 BRA `(.L_x_96) ;  /* 0x00000000000c2947 */ /* 0x000fea0003800000 */
[----:B------:R-:W5:Y:S02]  /*32d0*/  LDG.E.U8 R90, desc[UR36][R8.64+0x39] ;  /* 0x00003924085a7981 */ /* 0x000f64000c1e1100 */
[----:B-----5:R-:W-:-:S05]  /*32e0*/  PRMT R12, R90, 0x8880, RZ ;  /* 0x000088805a0c7816 */ /* 0x020fca00000000ff */
[----:B------:R-:W-:-:S07]  /*32f0*/  IMAD R15, R12, R89, RZ ;  /* 0x000000590c0f7224 */ /* 0x000fce00078e02ff */
.L_x_96:
[----:B------:R-:W-:Y:S05]  /*3300*/  BSYNC B1 ;  /* 0x0000000000017941 */ /* 0x000fea0003800000 */
.L_x_95:
        /* <DEDUP_REMOVED lines=11> */
.L_x_98:
[----:B------:R-:W-:Y:S05]  /*33c0*/  BSYNC B1 ;  /* 0x0000000000017941 */ /* 0x000fea0003800000 */
.L_x_97:
[----:B---3--:R-:W-:Y:S01]  /*33d0*/  @!P4 IMAD R13, R54, R88, R15 ;  /* 0x00000058360dc224 */ /* 0x008fe200078e020f */
[----:B------:R-:W-:Y:S04]  /*33e0*/  BSSY B1, `(.L_x_99) ;  /* 0x0000006000017945 */ /* 0x000fe80003800000 */
[----:B------:R3:W-:Y:S01]  /*33f0*/  @!P4 STG.E.U8 desc[UR36][R6.64+0x38], R13 ;  /* 0x0000380d0600c986 */ /* 0x0007e2000c101124 */
[----:B------:R-:W-:Y:S05]  /*3400*/  @P3 BRA `(.L_x_100) ;  /* 0x00000000000c3947 */ /* 0x000fea0003800000 */
[----:B------:R-:W5:Y:S02]  /*3410*/  LDG.E.U8 R90, desc[UR36][R10.64+0x39] ;  /* 0x000039240a5a7981 */ /* 0x000f64000c1e1100 */
[----:B-----5:R-:W-:-:S05]  /*3420*/  PRMT R12, R90, 0x8880, RZ ;  /* 0x000088805a0c7816 */ /* 0x020fca00000000ff */
[----:B------:R-:W-:-:S07]  /*3430*/  IMAD R15, R12, R89, RZ ;  /* 0x000000590c0f7224 */ /* 0x000fce00078e02ff */
.L_x_100:
[----:B------:R-:W-:Y:S05]  /*3440*/  BSYNC B1 ;  /* 0x0000000000017941 */ /* 0x000fea0003800000 */
.L_x_99:
[----:B------:R-:W-:Y:S01]  /*3450*/  @!P3 IMAD R55, R55, R88, R15 ;  /* 0x000000583737b224 */ /* 0x000fe200078e020f */
[----:B------:R-:W-:Y:S04]  /*3460*/  BSSY B1, `(.L_x_101) ;  /* 0x0000006000017945 */ /* 0x000fe80003800000 */
[----:B------:R0:W-:Y:S01]  /*3470*/  @!P3 STG.E.U8 desc[UR36][R6.64+0x39], R55 ;  /* 0x000039370600b986 */ /* 0x0001e2000c101124 */
[----:B------:R-:W-:Y:S05]  /*3480*/  @P5 BRA `(.L_x_102) ;  /* 0x00000000000c5947 */ /* 0x000fea0003800000 */
[----:B------:R-:W5:Y:S02]  /*3490*/  LDG.E.U8 R90, desc[UR36][R8.64+0x40] ;  /* 0x00004024085a7981 */ /* 0x000f64000c1e1100 */
[----:B-----5:R-:W-:-:S05]  /*34a0*/  PRMT R12, R90, 0x8880, RZ ;  /* 0x000088805a0c7816 */ /* 0x020fca00000000ff */
[----:B------:R-:W-:-:S07]  /*34b0*/  IMAD R15, R12, R89, RZ ;  /* 0x000000590c0f7224 */ /* 0x000fce00078e02ff */
.L_x_102:
[----:B------:R-:W-:Y:S05]  /*34c0*/  BSYNC B1 ;  /* 0x0000000000017941 */ /* 0x000fea0003800000 */
.L_x_101:
[----:B---3--:R-:W-:Y:S01]  /*34d0*/  @!P5 IMAD R13, R56, R88, R15 ;  /* 0x00000058380dd224 */ /* 0x008fe200078e020f */
[----:B------:R-:W-:Y:S04]  /*34e0*/  BSSY B1, `(.L_x_103) ;  /* 0x0000006000017945 */ /* 0x000fe80003800000 */
[----:B------:R3:W-:Y:S01]  /*34f0*/  @!P5 STG.E.U8 desc[UR36][R4.64+0x40], R13 ;  /* 0x0000400d0400d986 */ /* 0x0007e2000c101124 */
[----:B------:R-:W-:Y:S05]  /*3500*/  @P2 BRA `(.L_x_104) ;  /* 0x00000000000c2947 */ /* 0x000fea0003800000 */
[----:B------:R-:W5:Y:S02]  /*3510*/  LDG.E.U8 R90, desc[UR36][R8.64+0x41] ;  /* 0x00004124085a7981 */ /* 0x000f64000c1e1100 */
[----:B-----5:R-:W-:-:S05]  /*3520*/  PRMT R12, R90, 0x8880, RZ ;  /* 0x000088805a0c7816 */ /* 0x020fca00000000ff */
[----:B------:R-:W-:-:S07]  /*3530*/  IMAD R15, R12, R89, RZ ;  /* 0x000000590c0f7224 */ /* 0x000fce00078e02ff */
.L_x_104:
[----:B------:R-:W-:Y:S05]  /*3540*/  BSYNC B1 ;  /* 0x0000000000017941 */ /* 0x000fea0003800000 */
.L_x_103:
        /* <DEDUP_REMOVED lines=11> */
.L_x_106:
[----:B------:R-:W-:Y:S05]  /*3600*/  BSYNC B1 ;  /* 0x0000000000017941 */ /* 0x000fea0003800000 */
.L_x_105:
[----:B---3--:R-:W-:Y:S01]  /*3610*/  @!P4 IMAD R13, R58, R88, R15 ;  /* 0x000000583a0dc224 */ /* 0x008fe200078e020f */
[----:B------:R-:W-:Y:S04]  /*3620*/  BSSY B1, `(.L_x_107) ;  /* 0x0000006000017945 */ /* 0x000fe80003800000 */
[----:B------:R3:W-:Y:S01]  /*3630*/  @!P4 STG.E.U8 desc[UR36][R6.64+0x40], R13 ;  /* 0x0000400d0600c986 */ /* 0x0007e2000c101124 */
[----:B------:R-:W-:Y:S05]  /*3640*/  @P3 BRA `(.L_x_108) ;  /* 0x00000000000c3947 */ /* 0x000fea0003800000 */
[----:B------:R-:W5:Y:S02]  /*3650*/  LDG.E.U8 R90, desc[UR36][R10.64+0x41] ;  /* 0x000041240a5a7981 */ /* 0x000f64000c1e1100 */
[----:B-----5:R-:W-:-:S05]  /*3660*/  PRMT R12, R90, 0x8880, RZ ;  /* 0x000088805a0c7816 */ /* 0x020fca00000000ff */
[----:B------:R-:W-:-:S07]  /*3670*/  IMAD R15, R12, R89, RZ ;  /* 0x000000590c0f7224 */ /* 0x000fce00078e02ff */
.L_x_108:
[----:B------:R-:W-:Y:S05]  /*3680*/  BSYNC B1 ;  /* 0x0000000000017941 */ /* 0x000fea0003800000 */
.L_x_107:
[----:B------:R-:W-:Y:S01]  /*3690*/  @!P3 IMAD R59, R59, R88, R15 ;  /* 0x000000583b3bb224 */ /* 0x000fe200078e020f */
[----:B------:R-:W-:Y:S04]  /*36a0*/  BSSY B1, `(.L_x_109) ;  /* 0x0000006000017945 */ /* 0x000fe80003800000 */
[----:B------:R0:W-:Y:S01]  /*36b0*/  @!P3 STG.E.U8 desc[UR36][R6.64+0x41], R59 ;  /* 0x0000413b0600b986 */ /* 0x0001e2000c101124 */
[----:B------:R-:W-:Y:S05]  /*36c0*/  @P5 BRA `(.L_x_110) ;  /* 0x00000000000c5947 */ /* 0x000fea0003800000 */
[----:B------:R-:W5:Y:S02]  /*36d0*/  LDG.E.U8 R90, desc[UR36][R8.64+0x48] ;  /* 0x00004824085a7981 */ /* 0x000f64000c1e1100 */
[----:B-----5:R-:W-:-:S05]  /*36e0*/  PRMT R12, R90, 0x8880, RZ ;  /* 0x000088805a0c7816 */ /* 0x020fca00000000ff */
[----:B------:R-:W-:-:S07]  /*36f0*/  IMAD R15, R12, R89, RZ ;  /* 0x000000590c0f7224 */ /* 0x000fce00078e02ff */
.L_x_110:
[----:B------:R-:W-:Y:S05]  /*3700*/  BSYNC B1 ;  /* 0x0000000000017941 */ /* 0x000fea0003800000 */
.L_x_109:
[----:B---3--:R-:W-:Y:S01]  /*3710*/  @!P5 IMAD R13, R60, R88, R15 ;  /* 0x000000583c0dd224 */ /* 0x008fe200078e020f */
[----:B------:R-:W-:Y:S04]  /*3720*/  BSSY B1, `(.L_x_111) ;  /* 0x0000006000017945 */ /* 0x000fe80003800000 */
[----:B------:R3:W-:Y:S01]  /*3730*/  @!P5 STG.E.U8 desc[UR36][R4.64+0x48], R13 ;  /* 0x0000480d0400d986 */ /* 0x0007e2000c101124 */
[----:B------:R-:W-:Y:S05]  /*3740*/  @P2 BRA `(.L_x_112) ;  /* 0x00000000000c2947 */ /* 0x000fea0003800000 */
[----:B------:R-:W5:Y:S02]  /*3750*/  LDG.E.U8 R90, desc[UR36][R8.64+0x49] ;  /* 0x00004924085a7981 */ /* 0x000f64000c1e1100 */
[----:B-----5:R-:W-:-:S05]  /*3760*/  PRMT R12, R90, 0x8880, RZ ;  /* 0x000088805a0c7816 */ /* 0x020fca00000000ff */
[----:B------:R-:W-:-:S07]  /*3770*/  IMAD R15, R12, R89, RZ ;  /* 0x000000590c0f7224 */ /* 0x000fce00078e02ff */
.L_x_112:
[----:B------:R-:W-:Y:S05]  /*3780*/  BSYNC B1 ;  /* 0x0000000000017941 */ /* 0x000fea0003800000 */
.L_x_111:
        /* <DEDUP_REMOVED lines=11> */
.L_x_114:
[----:B------:R-:W-:Y:S05]  /*3840*/  BSYNC B1 ;  /* 0x0000000000017941 */ /* 0x000fea0003800000 */
.L_x_113:
[----:B---3--:R-:W-:Y:S01]  /*3850*/  @!P4 IMAD R13, R62, R88, R15 ;  /* 0x000000583e0dc224 */ /* 0x008fe200078e020f */
[----:B------:R-:W-:Y:S04]  /*3860*/  BSSY B1, `(.L_x_115) ;  /* 0x0000006000017945 */ /* 0x000fe80003800000 */
[----:B------:R3:W-:Y:S01]  /*3870*/  @!P4 STG.E.U8 desc[UR36][R6.64+0x48], R13 ;  /* 0x0000480d0600c986 */ /* 0x0007e2000c101124 */
[----:B------:R-:W-:Y:S05]  /*3880*/  @P3 BRA `(.L_x_116) ;  /* 0x00000000000c3947 */ /* 0x000fea0003800000 */
[----:B------:R-:W5:Y:S02]  /*3890*/  LDG.E.U8 R90, desc[UR36][R10.64+0x49] ;  /* 0x000049240a5a7981 */ /* 0x000f64000c1e1100 */
[----:B-----5:R-:W-:-:S05]  /*38a0*/  PRMT R12, R90, 0x8880, RZ ;  /* 0x000088805a0c7816 */ /* 0x020fca00000000ff */
[----:B------:R-:W-:-:S07]  /*38b0*/  IMAD R15, R12, R89, RZ ;  /* 0x000000590c0f7224 */ /* 0x000fce00078e02ff */
.L_x_116:
[----:B------:R-:W-:Y:S05]  /*38c0*/  BSYNC B1 ;  /* 0x0000000000017941 */ /* 0x000fea0003800000 */
.L_x_115:
[----:B------:R-:W-:Y:S01]  /*38d0*/  @!P3 IMAD R63, R63, R88, R15 ;  /* 0x000000583f3fb224 */ /* 0x000fe200078e020f */
[----:B------:R-:W-:Y:S04]  /*38e0*/  BSSY B1, `(.L_x_117) ;  /* 0x0000006000017945 */ /* 0x000fe80003800000 */
[----:B------:R0:W-:Y:S01]  /*38f0*/  @!P3 STG.E.U8 desc[UR36][R6.64+0x49], R63 ;  /* 0x0000493f0600b986 */ /* 0x0001e2000c101124 */
[----:B------:R-:W-:Y:S05]  /*3900*/  @P5 BRA `(.L_x_118) ;  /* 0x00000000000c5947 */ /* 0x000fea0003800000 */
[----:B------:R-:W5:Y:S02]  /*3910*/  LDG.E.U8 R90, desc[UR36][R8.64+0x50] ;  /* 0x00005024085a7981 */ /* 0x000f64000c1e1100 */
[----:B-----5:R-:W-:-:S05]  /*3920*/  PRMT R12, R90, 0x8880, RZ ;  /* 0x000088805a0c7816 */ /* 0x020fca00000000ff */
[----:B------:R-:W-:-:S07]  /*3930*/  IMAD R15, R12, R89, RZ ;  /* 0x000000590c0f7224 */ /* 0x000fce00078e02ff */
.L_x_118:
[----:B------:R-:W-:Y:S05]  /*3940*/  BSYNC B1 ;  /* 0x0000000000017941 */ /* 0x000fea0003800000 */
.L_x_117:
[----:B---3--:R-:W-:Y:S01]  /*3950*/  @!P5 IMAD R13, R64, R88, R15 ;  /* 0x00000058400dd224 */ /* 0x008fe200078e020f */
[----:B------:R-:W-:Y:S04]  /*3960*/  BSSY B1, `(.L_x_119) ;  /* 0x0000006000017945 */ /* 0x000fe80003800000 */
[----:B------:R3:W-:Y:S01]  /*3970*/  @!P5 STG.E.U8 desc[UR36][R4.64+0x50], R13 ;  /* 0x0000500d0400d986 */ /* 0x0007e2000c101124 */
[----:B------:R-:W-:Y:S05]  /*3980*/  @P2 BRA `(.L_x_120) ;  /* 0x00000000000c2947 */ /* 0x000fea0003800000 */
[----:B------:R-:W5:Y:S02]  /*3990*/  LDG.E.U8 R90, desc[UR36][R8.64+0x51] ;  /* 0x00005124085a7981 */ /* 0x000f64000c1e1100 */
[----:B-----5:R-:W-:-:S05]  /*39a0*/  PRMT R12, R90, 0x8880, RZ ;  /* 0x000088805a0c7816 */ /* 0x020fca00000000ff */
[----:B------:R-:W-:-:S07]  /*39b0*/  IMAD R15, R12, R89, RZ ;  /* 0x000000590c0f7224 */ /* 0x000fce00078e02ff */
.L_x_120:
[----:B------:R-:W-:Y:S05]  /*39c0*/  BSYNC B1 ;  /* 0x0000000000017941 */ /* 0x000fea0003800000 */
.L_x_119:
        /* <DEDUP_REMOVED lines=11> */
.L_x_122:
[----:B------:R-:W-:Y:S05]  /*3a80*/  BSYNC B1 ;  /* 0x0000000000017941 */ /* 0x000fea0003800000 */
.L_x_121:
[----:B---3--:R-:W-:Y:S01]  /*3a90*/  @!P4 IMAD R13, R66, R88, R15 ;  /* 0x00000058420dc224 */ /* 0x008fe200078e020f */
[----:B------:R-:W-:Y:S04]  /*3aa0*/  BSSY B1, `(.L_x_123) ;  /* 0x0000006000017945 */ /* 0x000fe80003800000 */
[----:B------:R3:W-:Y:S01]  /*3ab0*/  @!P4 STG.E.U8 desc[UR36][R6.64+0x50], R13 ;  /* 0x0000500d0600c986 */ /* 0x0007e2000c101124 */
[----:B------:R-:W-:Y:S05]  /*3ac0*/  @P3 BRA `(.L_x_124) ;  /* 0x00000000000c3947 */ /* 0x000fea0003800000 */
[----:B------:R-:W5:Y:S02]  /*3ad0*/  LDG.E.U8 R90, desc[UR36][R10.64+0x51] ;  /* 0x000051240a5a7981 */ /* 0x000f64000c1e1100 */
[----:B-----5:R-:W-:-:S05]  /*3ae0*/  PRMT R12, R90, 0x8880, RZ ;  /* 0x000088805a0c7816 */ /* 0x020fca00000000ff */
[----:B------:R-:W-:-:S07]  /*3af0*/  IMAD R15, R12, R89, RZ ;  /* 0x000000590c0f7224 */ /* 0x000fce00078e02ff */
.L_x_124:
[----:B------:R-:W-:Y:S05]  /*3b00*/  BSYNC B1 ;  /* 0x0000000000017941 */ /* 0x000fea0003800000 */
.L_x_123:
[----:B------:R-:W-:Y:S01]  /*3b10*/  @!P3 IMAD R67, R67, R88, R15 ;  /* 0x000000584343b224 */ /* 0x000fe200078e020f */
[----:B------:R-:W-:Y:S04]  /*3b20*/  BSSY B1, `(.L_x_125) ;  /* 0x0000006000017945 */ /* 0x000fe80003800000 */
[----:B------:R0:W-:Y:S01]  /*3b30*/  @!P3 STG.E.U8 desc[UR36][R6.64+0x51], R67 ;  /* 0x000051430600b986 */ /* 0x0001e2000c101124 */
[----:B------:R-:W-:Y:S05]  /*3b40*/  @P5 BRA `(.L_x_126) ;  /* 0x00000000000c5947 */ /* 0x000fea0003800000 */
[----:B------:R-:W5:Y:S02]  /*3b50*/  LDG.E.U8 R90, desc[UR36][R8.64+0x58] ;  /* 0x00005824085a7981 */ /* 0x000f64000c1e1100 */
[----:B-----5:R-:W-:-:S05]  /*3b60*/  PRMT R12, R90, 0x8880, RZ ;  /* 0x000088805a0c7816 */ /* 0x020fca00000000ff */
[----:B------:R-:W-:-:S07]  /*3b70*/  IMAD R15, R12, R89, RZ ;  /* 0x000000590c0f7224 */ /* 0x000fce00078e02ff */
.L_x_126:
[----:B------:R-:W-:Y:S05]  /*3b80*/  BSYNC B1 ;  /* 0x0000000000017941 */ /* 0x000fea0003800000 */
.L_x_125:
[----:B---3--:R-:W-:Y:S01]  /*3b90*/  @!P5 IMAD R13, R68, R88, R15 ;  /* 0x00000058440dd224 */ /* 0x008fe200078e020f */
[----:B------:R-:W-:Y:S04]  /*3ba0*/  BSSY B1, `(.L_x_127) ;  /* 0x0000006000017945 */ /* 0x000fe80003800000 */
[----:B------:R3:W-:Y:S01]  /*3bb0*/  @!P5 STG.E.U8 desc[UR36][R4.64+0x58], R13 ;  /* 0x0000580d0400d986 */ /* 0x0007e2000c101124 */
[----:B------:R-:W-:Y:S05]  /*3bc0*/  @P2 BRA `(.L_x_128) ;  /* 0x00000000000c2947 */ /* 0x000fea0003800000 */
[----:B------:R-:W5:Y:S02]  /*3bd0*/  LDG.E.U8 R90, desc[UR36][R8.64+0x59] ;  /* 0x00005924085a7981 */ /* 0x000f64000c1e1100 */
[----:B-----5:R-:W-:-:S05]  /*3be0*/  PRMT R12, R90, 0x8880, RZ ;  /* 0x000088805a0c7816 */ /* 0x020fca00000000ff */
[----:B------:R-:W-:-:S07]  /*3bf0*/  IMAD R15, R12, R89, RZ ;  /* 0x000000590c0f7224 */ /* 0x000fce00078e02ff */
.L_x_128:
[----:B------:R-:W-:Y:S05]  /*3c00*/  BSYNC B1 ;  /* 0x0000000000017941 */ /* 0x000fea0003800000 */
.L_x_127:
        /* <DEDUP_REMOVED lines=11> */
.L_x_130:
[----:B------:R-:W-:Y:S05]  /*3cc0*/  BSYNC B1 ;  /* 0x0000000000017941 */ /* 0x000fea0003800000 */
.L_x_129:
[----:B---3--:R-:W-:Y:S01]  /*3cd0*/  @!P4 IMAD R13, R70, R88, R15 ;  /* 0x00000058460dc224 */ /* 0x008fe200078e020f */
[----:B------:R-:W-:Y:S04]  /*3ce0*/  BSSY B1, `(.L_x_131) ;  /* 0x0000006000017945 */ /* 0x000fe80003800000 */
[----:B------:R3:W-:Y:S01]  /*3cf0*/  @!P4 STG.E.U8 desc[UR36][R6.64+0x58], R13 ;  /* 0x0000580d0600c986 */ /* 0x0007e2000c101124 */
[----:B------:R-:W-:Y:S05]  /*3d00*/  @P3 BRA `(.L_x_132) ;  /* 0x00000000000c3947 */ /* 0x000fea0003800000 */
[----:B------:R-:W5:Y:S02]  /*3d10*/  LDG.E.U8 R90, desc[UR36][R10.64+0x59] ;  /* 0x000059240a5a7981 */ /* 0x000f64000c1e1100 */
[----:B-----5:R-:W-:-:S05]  /*3d20*/  PRMT R12, R90, 0x8880, RZ ;  /* 0x000088805a0c7816 */ /* 0x020fca00000000ff */
[----:B------:R-:W-:-:S07]  /*3d30*/  IMAD R15, R12, R89, RZ ;  /* 0x000000590c0f7224 */ /* 0x000fce00078e02ff */
.L_x_132:
[----:B------:R-:W-:Y:S05]  /*3d40*/  BSYNC B1 ;  /* 0x0000000000017941 */ /* 0x000fea0003800000 */
.L_x_131:
[----:B------:R-:W-:Y:S01]  /*3d50*/  @!P3 IMAD R71, R71, R88, R15 ;  /* 0x000000584747b224 */ /* 0x000fe200078e020f */
[----:B------:R-:W-:Y:S04]  /*3d60*/  BSSY B1, `(.L_x_133) ;  /* 0x0000006000017945 */ /* 0x000fe80003800000 */
[----:B------:R0:W-:Y:S01]  /*3d70*/  @!P3 STG.E.U8 desc[UR36][R6.64+0x59], R71 ;  /* 0x000059470600b986 */ /* 0x0001e2000c101124 */
[----:B------:R-:W-:Y:S05]  /*3d80*/  @P5 BRA `(.L_x_134) ;  /* 0x00000000000c5947 */ /* 0x000fea0003800000 */
[----:B------:R-:W5:Y:S02]  /*3d90*/  LDG.E.U8 R90, desc[UR36][R8.64+0x60] ;  /* 0x00006024085a7981 */ /* 0x000f64000c1e1100 */
[----:B-----5:R-:W-:-:S05]  /*3da0*/  PRMT R12, R90, 0x8880, RZ ;  /* 0x000088805a0c7816 */ /* 0x020fca00000000ff */
[----:B------:R-:W-:-:S07]  /*3db0*/  IMAD R15, R12, R89, RZ ;  /* 0x000000590c0f7224 */ /* 0x000fce00078e02ff */
.L_x_134:
[----:B------:R-:W-:Y:S05]  /*3dc0*/  BSYNC B1 ;  /* 0x0000000000017941 */ /* 0x000fea0003800000 */
.L_x_133:
[----:B---3--:R-:W-:Y:S01]  /*3dd0*/  @!P5 IMAD R13, R72, R88, R15 ;  /* 0x00000058480dd224 */ /* 0x008fe200078e020f */
[----:B------:R-:W-:Y:S04]  /*3de0*/  BSSY B1, `(.L_x_135) ;  /* 0x0000006000017945 */ /* 0x000fe80003800000 */
[----:B------:R3:W-:Y:S01]  /*3df0*/  @!P5 STG.E.U8 desc[UR36][R4.64+0x60], R13 ;  /* 0x0000600d0400d986 */ /* 0x0007e2000c101124 */
[----:B------:R-:W-:Y:S05]  /*3e00*/  @P2 BRA `(.L_x_136) ;  /* 0x00000000000c2947 */ /* 0x000fea0003800000 */
[----:B------:R-:W5:Y:S02]  /*3e10*/  LDG.E.U8 R90, desc[UR36][R8.64+0x61] ;  /* 0x00006124085a7981 */ /* 0x000f64000c1e1100 */
[----:B-----5:R-:W-:-:S05]  /*3e20*/  PRMT R12, R90, 0x8880, RZ ;  /* 0x000088805a0c7816 */ /* 0x020fca00000000ff */
[----:B------:R-:W-:-:S07]  /*3e30*/  IMAD R15, R12, R89, RZ ;  /* 0x000000590c0f7224 */ /* 0x000fce00078e02ff */
.L_x_136:
[----:B------:R-:W-:Y:S05]  /*3e40*/  BSYNC B1 ;  /* 0x0000000000017941 */ /* 0x000fea0003800000 */
.L_x_135:
        /* <DEDUP_REMOVED lines=11> */
.L_x_138:
[----:B------:R-:W-:Y:S05]  /*3f00*/  BSYNC B1 ;  /* 0x0000000000017941 */ /* 0x000fea0003800000 */
.L_x_137:
[----:B---3--:R-:W-:Y:S01]  /*3f10*/  @!P4 IMAD R13, R74, R88, R15 ;  /* 0x000000584a0dc224 */ /* 0x008fe200078e020f */
[----:B------:R-:W-:Y:S04]  /*3f20*/  BSSY B1, `(.L_x_139) ;  /* 0x0000006000017945 */ /* 0x000fe80003800000 */
[----:B------:R3:W-:Y:S01]  /*3f30*/  @!P4 STG.E.U8 desc[UR36][R6.64+0x60], R13 ;  /* 0x0000600d0600c986 */ /* 0x0007e2000c101124 */
[----:B------:R-:W-:Y:S05]  /*3f40*/  @P3 BRA `(.L_x_140) ;  /* 0x00000000000c3947 */ /* 0x000fea0003800000 */
[----:B------:R-:W5:Y:S02]  /*3f50*/  LDG.E.U8 R90, desc[UR36][R10.64+0x61] ;  /* 0x000061240a5a7981 */ /* 0x000f64000c1e1100 */
[----:B-----5:R-:W-:-:S05]  /*3f60*/  PRMT R12, R90, 0x8880, RZ ;  /* 0x000088805a0c7816 */ /* 0x020fca00000000ff */
[----:B------:R-:W-:-:S07]  /*3f70*/  IMAD R15, R12, R89, RZ ;  /* 0x000000590c0f7224 */ /* 0x000fce00078e02ff */
.L_x_140:
[----:B------:R-:W-:Y:S05]  /*3f80*/  BSYNC B1 ;  /* 0x0000000000017941 */ /* 0x000fea0003800000 */
.L_x_139:
[----:B------:R-:W-:Y:S01]  /*3f90*/  @!P3 IMAD R75, R75, R88, R15 ;  /* 0x000000584b4bb224 */ /* 0x000fe200078e020f */
[----:B------:R-:W-:Y:S04]  /*3fa0*/  BSSY B1, `(.L_x_141) ;  /* 0x0000006000017945 */ /* 0x000fe80003800000 */
[----:B------:R0:W-:Y:S01]  /*3fb0*/  @!P3 STG.E.U8 desc[UR36][R6.64+0x61], R75 ;  /* 0x0000614b0600b986 */ /* 0x0001e2000c101124 */
[----:B------:R-:W-:Y:S05]  /*3fc0*/  @P5 BRA `(.L_x_142) ;  /* 0x00000000000c5947 */ /* 0x000fea0003800000 */
[----:B------:R-:W5:Y:S02]  /*3fd0*/  LDG.E.U8 R90, desc[UR36][R8.64+0x68] ;  /* 0x00006824085a7981 */ /* 0x000f64000c1e1100 */
[----:B-----5:R-:W-:-:S05]  /*3fe0*/  PRMT R12, R90, 0x8880, RZ ;  /* 0x000088805a0c7816 */ /* 0x020fca00000000ff */
[----:B------:R-:W-:-:S07]  /*3ff0*/  IMAD R15, R12, R89, RZ ;  /* 0x000000590c0f7224 */ /* 0x000fce00078e02ff */
.L_x_142:
[----:B------:R-:W-:Y:S05]  /*4000*/  BSYNC B1 ;  /* 0x0000000000017941 */ /* 0x000fea0003800000 */
.L_x_141:
[----:B---3--:R-:W-:Y:S01]  /*4010*/  @!P5 IMAD R13, R76, R88, R15 ;  /* 0x000000584c0dd224 */ /* 0x008fe200078e020f */
[----:B------:R-:W-:Y:S04]  /*4020*/  BSSY B1, `(.L_x_143) ;  /* 0x0000006000017945 */ /* 0x000fe80003800000 */
[----:B------:R3:W-:Y:S01]  /*4030*/  @!P5 STG.E.U8 desc[UR36][R4.64+0x68], R13 ;  /* 0x0000680d0400d986 */ /* 0x0007e2000c101124 */
[----:B------:R-:W-:Y:S05]  /*4040*/  @P2 BRA `(.L_x_144) ;  /* 0x00000000000c2947 */ /* 0x000fea0003800000 */
[----:B------:R-:W5:Y:S02]  /*4050*/  LDG.E.U8 R90, desc[UR36][R8.64+0x69] ;  /* 0x00006924085a7981 */ /* 0x000f64000c1e1100 */
[----:B-----5:R-:W-:-:S05]  /*4060*/  PRMT R12, R90, 0x8880, RZ ;  /* 0x000088805a0c7816 */ /* 0x020fca00000000ff */
[----:B------:R-:W-:-:S07]  /*4070*/  IMAD R15, R12, R89, RZ ;  /* 0x000000590c0f7224 */ /* 0x000fce00078e02ff */
.L_x_144:
[----:B------:R-:W-:Y:S05]  /*4080*/  BSYNC B1 ;  /* 0x0000000000017941 */ /* 0x000fea0003800000 */
.L_x_143:
        /* <DEDUP_REMOVED lines=11> */
.L_x_146:
[----:B------:R-:W-:Y:S05]  /*4140*/  BSYNC B1 ;  /* 0x0000000000017941 */ /* 0x000fea0003800000 */
.L_x_145:
[----:B---3--:R-:W-:Y:S01]  /*4150*/  @!P4 IMAD R13, R78, R88, R15 ;  /* 0x000000584e0dc224 */ /* 0x008fe200078e020f */
[----:B------:R-:W-:Y:S04]  /*4160*/  BSSY B1, `(.L_x_147) ;  /* 0x0000006000017945 */ /* 0x000fe80003800000 */
[----:B------:R3:W-:Y:S01]  /*4170*/  @!P4 STG.E.U8 desc[UR36][R6.64+0x68], R13 ;  /* 0x0000680d0600c986 */ /* 0x0007e2000c101124 */
[----:B------:R-:W-:Y:S05]  /*4180*/  @P3 BRA `(.L_x_148) ;  /* 0x00000000000c3947 */ /* 0x000fea0003800000 */
[----:B------:R-:W5:Y:S02]  /*4190*/  LDG.E.U8 R90, desc[UR36][R10.64+0x69] ;  /* 0x000069240a5a7981 */ /* 0x000f64000c1e1100 */
[----:B-----5:R-:W-:-:S05]  /*41a0*/  PRMT R12, R90, 0x8880, RZ ;  /* 0x000088805a0c7816 */ /* 0x020fca00000000ff */
[----:B------:R-:W-:-:S07]  /*41b0*/  IMAD R15, R12, R89, RZ ;  /* 0x000000590c0f7224 */ /* 0x000fce00078e02ff */
.L_x_148:
[----:B------:R-:W-:Y:S05]  /*41c0*/  BSYNC B1 ;  /* 0x0000000000017941 */ /* 0x000fea0003800000 */
.L_x_147:
[----:B------:R-:W-:Y:S01]  /*41d0*/  @!P3 IMAD R79, R79, R88, R15 ;  /* 0x000000584f4fb224 */ /* 0x000fe200078e020f */
[----:B------:R-:W-:Y:S04]  /*41e0*/  BSSY B1, `(.L_x_149) ;  /* 0x0000006000017945 */ /* 0x000fe80003800000 */
[----:B------:R0:W-:Y:S01]  /*41f0*/  @!P3 STG.E.U8 desc[UR36][R6.64+0x69], R79 ;  /* 0x0000694f0600b986 */ /* 0x0001e2000c101124 */
[----:B------:R-:W-:Y:S05]  /*4200*/  @P5 BRA `(.L_x_150) ;  /* 0x00000000000c5947 */ /* 0x000fea0003800000 */
[----:B------:R-:W5:Y:S02]  /*4210*/  LDG.E.U8 R90, desc[UR36][R8.64+0x70] ;  /* 0x00007024085a7981 */ /* 0x000f64000c1e1100 */
[----:B-----5:R-:W-:-:S05]  /*4220*/  PRMT R12, R90, 0x8880, RZ ;  /* 0x000088805a0c7816 */ /* 0x020fca00000000ff */
[----:B------:R-:W-:-:S07]  /*4230*/  IMAD R15, R12, R89, RZ ;  /* 0x000000590c0f7224 */ /* 0x000fce00078e02ff */
.L_x_150:
[----:B------:R-:W-:Y:S05]  /*4240*/  BSYNC B1 ;  /* 0x0000000000017941 */ /* 0x000fea0003800000 */
.L_x_149:
[----:B---3--:R-:W-:Y:S01]  /*4250*/  @!P5 IMAD R13, R80, R88, R15 ;  /* 0x00000058500dd224 */ /* 0x008fe200078e020f */
[----:B------:R-:W-:Y:S04]  /*4260*/  BSSY B1, `(.L_x_151) ;  /* 0x0000006000017945 */ /* 0x000fe80003800000 */
[----:B------:R3:W-:Y:S01]  /*4270*/  @!P5 STG.E.U8 desc[UR36][R4.64+0x70], R13 ;  /* 0x0000700d0400d986 */ /* 0x0007e2000c101124 */
[----:B------:R-:W-:Y:S05]  /*4280*/  @P2 BRA `(.L_x_152) ;  /* 0x00000000000c2947 */ /* 0x000fea0003800000 */
[----:B------:R-:W5:Y:S02]  /*4290*/  LDG.E.U8 R90, desc[UR36][R8.64+0x71] ;  /* 0x00007124085a7981 */ /* 0x000f64000c1e1100 */
[----:B-----5:R-:W-:-:S05]  /*42a0*/  PRMT R12, R90, 0x8880, RZ ;  /* 0x000088805a0c7816 */ /* 0x020fca00000000ff */
[----:B------:R-:W-:-:S07]  /*42b0*/  IMAD R15, R12, R89, RZ ;  /* 0x000000590c0f7224 */ /* 0x000fce00078e02ff */
.L_x_152:
[----:B------:R-:W-:Y:S05]  /*42c0*/  BSYNC B1 ;  /* 0x0000000000017941 */ /* 0x000fea0003800000 */
.L_x_151:
[----:B------:R-:W-:Y:S01]  /*42d0*/  ISETP.LT.OR P4, PT, R3, 0x71, !P0 ;  /* 0x000000710300780c */ /* 0x000fe20004781670 */
[----:B------:R-:W-:Y:S01]  /*42e0*/  @!P2 IMAD R81, R81, R88, R15 ;  /* 0x000000585151a224 */ /* 0x000fe200078e020f */
[----:B------:R-:W-:Y:S01]  /*42f0*/  BSSY B1, `(.L_x_153) ;  /* 0x000000a000017945 */ /* 0x000fe20003800000 */
[C---:B------:R-:W-:Y:S02]  /*4300*/  ISETP.LT.OR P3, PT, R3.reuse, 0x72, !P0 ;  /* 0x000000720300780c */ /* 0x040fe40004761670 */
[C---:B------:R-:W-:Y:S01]  /*4310*/  ISETP.LT.OR P5, PT, R3.reuse, 0x79, !P0 ;  /* 0x000000790300780c */ /* 0x040fe200047a1670 */
[----:B------:R0:W-:Y:S01]  /*4320*/  @!P2 STG.E.U8 desc[UR36][R4.64+0x71], R81 ;  /* 0x000071510400a986 */ /* 0x0001e2000c101124 */
[C---:B------:R-:W-:Y:S02]  /*4330*/  ISETP.LT.OR P2, PT, R3.reuse, 0x79, !P1 ;  /* 0x000000790300780c */ /* 0x040fe40004f41670 */
[----:B------:R-:W-:-:S04]  /*4340*/  ISETP.LT.OR P1, PT, R3, 0x7a, !P1 ;  /* 0x0000007a0300780c */ /* 0x000fc80004f21670 */
[----:B------:R-:W-:Y:S09]  /*4350*/  @P4 BRA `(.L_x_154) ;  /* 0x00000000000c4947 */ /* 0x000ff20003800000 */
[----:B------:R-:W5:Y:S02]  /*4360*/  LDG.E.U8 R90, desc[UR36][R10.64+0x70] ;  /* 0x000070240a5a7981 */ /* 0x000f64000c1e1100 */
[----:B-----5:R-:W-:-:S05]  /*4370*/  PRMT R12, R90, 0x8880, RZ ;  /* 0x000088805a0c7816 */ /* 0x020fca00000000ff */
[----:B------:R-:W-:-:S07]  /*4380*/  IMAD R15, R12, R89, RZ ;  /* 0x000000590c0f7224 */ /* 0x000fce00078e02ff */
.L_x_154:
[----:B------:R-:W-:Y:S05]  /*4390*/  BSYNC B1 ;  /* 0x0000000000017941 */ /* 0x000fea0003800000 */
.L_x_153:
[----:B---3--:R-:W-:Y:S01]  /*43a0*/  @!P4 IMAD R13, R82, R88, R15 ;  /* 0x00000058520dc224 */ /* 0x008fe200078e020f */
[----:B------:R-:W-:Y:S04]  /*43b0*/  BSSY B1, `(.L_x_155) ;  /* 0x0000006000017945 */ /* 0x000fe80003800000 */
[----:B------:R3:W-:Y:S01]  /*43c0*/  @!P4 STG.E.U8 desc[UR36][R6.64+0x70], R13 ;  /* 0x0000700d0600c986 */ /* 0x0007e2000c101124 */
[----:B------:R-:W-:Y:S05]  /*43d0*/  @P3 BRA `(.L_x_156) ;  /* 0x00000000000c3947 */ /* 0x000fea0003800000 */
[----:B------:R-:W5:Y:S02]  /*43e0*/  LDG.E.U8 R90, desc[UR36][R10.64+0x71] ;  /* 0x000071240a5a7981 */ /* 0x000f64000c1e1100 */
[----:B-----5:R-:W-:-:S05]  /*43f0*/  PRMT R12, R90, 0x8880, RZ ;  /* 0x000088805a0c7816 */ /* 0x020fca00000000ff */
[----:B------:R-:W-:-:S07]  /*4400*/  IMAD R15, R12, R89, RZ ;  /* 0x000000590c0f7224 */ /* 0x000fce00078e02ff */
.L_x_156:
[----:B------:R-:W-:Y:S05]  /*4410*/  BSYNC B1 ;  /* 0x0000000000017941 */ /* 0x000fea0003800000 */
.L_x_155:
[----:B------:R-:W-:Y:S01]  /*4420*/  @!P3 IMAD R83, R83, R88, R15 ;  /* 0x000000585353b224 */ /* 0x000fe200078e020f */
[----:B------:R-:W-:Y:S04]  /*4430*/  BSSY B1, `(.L_x_157) ;  /* 0x0000006000017945 */ /* 0x000fe80003800000 */
[----:B------:R0:W-:Y:S01]  /*4440*/  @!P3 STG.E.U8 desc[UR36][R6.64+0x71], R83 ;  /* 0x000071530600b986 */ /* 0x0001e2000c101124 */
[----:B------:R-:W-:Y:S05]  /*4450*/  @P2 BRA `(.L_x_158) ;  /* 0x00000000000c2947 */ /* 0x000fea0003800000 */
[----:B------:R-:W5:Y:S02]  /*4460*/  LDG.E.U8 R90, desc[UR36][R8.64+0x78] ;  /* 0x00007824085a7981 */ /* 0x000f64000c1e1100 */
[----:B-----5:R-:W-:-:S05]  /*4470*/  PRMT R12, R90, 0x8880, RZ ;  /* 0x000088805a0c7816 */ /* 0x020fca00000000ff */
[----:B------:R-:W-:-:S07]  /*4480*/  IMAD R15, R12, R89, RZ ;  /* 0x000000590c0f7224 */ /* 0x000fce00078e02ff */
.L_x_158:
[----:B------:R-:W-:Y:S05]  /*4490*/  BSYNC B1 ;  /* 0x0000000000017941 */ /* 0x000fea0003800000 */
.L_x_157:
[----:B---3--:R-:W-:Y:S01]  /*44a0*/  @!P2 IMAD R13, R84, R88, R15 ;  /* 0x00000058540da224 */ /* 0x008fe200078e020f */
[----:B------:R-:W-:Y:S04]  /*44b0*/  BSSY B1, `(.L_x_159) ;  /* 0x0000006000017945 */ /* 0x000fe80003800000 */
[----:B------:R3:W-:Y:S01]  /*44c0*/  @!P2 STG.E.U8 desc[UR36][R4.64+0x78], R13 ;  /* 0x0000780d0400a986 */ /* 0x0007e2000c101124 */
[----:B------:R-:W-:Y:S05]  /*44d0*/  @P1 BRA `(.L_x_160) ;  /* 0x00000000000c1947 */ /* 0x000fea0003800000 */
[----:B------:R-:W5:Y:S02]  /*44e0*/  LDG.E.U8 R90, desc[UR36][R8.64+0x79] ;  /* 0x00007924085a7981 */ /* 0x000f64000c1e1100 */
[----:B-----5:R-:W-:-:S05]  /*44f0*/  PRMT R12, R90, 0x8880, RZ ;  /* 0x000088805a0c7816 */ /* 0x020fca00000000ff */
[----:B------:R-:W-:-:S07]  /*4500*/  IMAD R15, R12, R89, RZ ;  /* 0x000000590c0f7224 */ /* 0x000fce00078e02ff */
.L_x_160:
[----:B------:R-:W-:Y:S05]  /*4510*/  BSYNC B1 ;  /* 0x0000000000017941 */ /* 0x000fea0003800000 */
.L_x_159:
[----:B------:R-:W-:Y:S01]  /*4520*/  @!P1 IMAD R85, R85, R88, R15 ;  /* 0x0000005855559224 */ /* 0x000fe200078e020f */
[----:B------:R-:W-:Y:S04]  /*4530*/  BSSY B1, `(.L_x_161) ;  /* 0x0000006000017945 */ /* 0x000fe80003800000 */
[----:B------:R0:W-:Y:S01]  /*4540*/  @!P1 STG.E.U8 desc[UR36][R4.64+0x79], R85 ;  /* 0x0000795504009986 */ /* 0x0001e2000c101124 */
[----:B------:R-:W-:Y:S05]  /*4550*/  @P5 BRA `(.L_x_162) ;  /* 0x00000000000c5947 */ /* 0x000fea0003800000 */
[----:B------:R-:W0:Y:S02]  /*4560*/  LDG.E.U8 R90, desc[UR36][R10.64+0x78] ;  /* 0x000078240a5a7981 */ /* 0x000e24000c1e1100 */
[----:B0123--:R-:W-:-:S05]  /*4570*/  PRMT R4, R90, 0x8880, RZ ;  /* 0x000088805a047816 */ /* 0x00ffca00000000ff */
[----:B------:R-:W-:-:S07]  /*4580*/  IMAD R15, R4, R89, RZ ;  /* 0x00000059040f7224 */ /* 0x000fce00078e02ff */
.L_x_162:
[----:B------:R-:W-:Y:S05]  /*4590*/  BSYNC B1 ;  /* 0x0000000000017941 */ /* 0x000fea0003800000 */
.L_x_161:
[----:B0123--:R-:W-:Y:S01]  /*45a0*/  @!P5 IMAD R5, R86, R88, R15 ;  /* 0x000000585605d224 */ /* 0x00ffe200078e020f */
[----:B------:R-:W-:Y:S01]  /*45b0*/  ISETP.LT.OR P0, PT, R3, 0x7a, !P0 ;  /* 0x0000007a0300780c */ /* 0x000fe20004701670 */
[----:B------:R-:W-:Y:S03]  /*45c0*/  BSSY B1, `(.L_x_163) ;  /* 0x0000006000017945 */ /* 0x000fe60003800000 */
[----:B------:R0:W-:Y:S09]  /*45d0*/  @!P5 STG.E.U8 desc[UR36][R6.64+0x78], R5 ;  /* 0x000078050600d986 */ /* 0x0001f2000c101124 */
[----:B------:R-:W-:Y:S05]  /*45e0*/  @P0 BRA `(.L_x_164) ;  /* 0x00000000000c0947 */ /* 0x000fea0003800000 */
[----:B------:R-:W2:Y:S02]  /*45f0*/  LDG.E.U8 R90, desc[UR36][R10.64+0x79] ;  /* 0x000079240a5a7981 */ /* 0x000ea4000c1e1100 */
[----:B--2---:R-:W-:-:S05]  /*4600*/  PRMT R4, R90, 0x8880, RZ ;  /* 0x000088805a047816 */ /* 0x004fca00000000ff */
[----:B------:R-:W-:-:S07]  /*4610*/  IMAD R15, R4, R89, RZ ;  /* 0x00000059040f7224 */ /* 0x000fce00078e02ff */
.L_x_164:
[----:B------:R-:W-:Y:S05]  /*4620*/  BSYNC B1 ;  /* 0x0000000000017941 */ /* 0x000fea0003800000 */
.L_x_163:
[----:B------:R-:W-:Y:S01]  /*4630*/  IMAD R15, R87, R88, R15 ;  /* 0x00000058570f7224 */ /* 0x000fe200078e020f */
[----:B------:R-:W-:Y:S06]  /*4640*/  @P0 BRA `(.L_x_165) ;  /* 0x0000000c00100947 */ /* 0x000fec0003800000 */
[----:B------:R1:W-:Y:S01]  /*4650*/  STG.E.U8 desc[UR36][R6.64+0x79], R15 ;  /* 0x0000790f06007986 */ /* 0x0003e2000c101124 */
[----:B------:R-:W-:Y:S05]  /*4660*/  BRA `(.L_x_165) ;  /* 0x0000000c00087947 */ /* 0x000fea0003800000 */
.L_x_36:
[C---:B------:R-:W-:Y:S02]  /*4670*/  ISETP.GE.AND P1, PT, R96.reuse, 0x1, PT ;  /* 0x000000016000780c */ /* 0x040fe40003f26270 */
[----:B------:R-:W-:Y:S02]  /*4680*/  ISETP.GE.AND P0, PT, R96, 0x9, PT ;  /* 0x000000096000780c */ /* 0x000fe40003f06270 */
[C---:B------:R-:W-:Y:S02]  /*4690*/  ISETP.LT.OR P4, PT, R3.reuse, 0x1, !P1 ;  /* 0x000000010300780c */ /* 0x040fe40004f81670 */
[C---:B------:R-:W-:Y:S02]  /*46a0*/  ISETP.LT.OR P3, PT, R3.reuse, 0x2, !P1 ;  /* 0x000000020300780c */ /* 0x040fe40004f61670 */
[C---:B------:R-:W-:Y:S02]  /*46b0*/  ISETP.LT.OR P2, PT, R3.reuse, 0x1, !P0 ;  /* 0x000000010300780c */ /* 0x040fe40004741670 */
[----:B------:R-:W-:-:S07]  /*46c0*/  ISETP.LT.OR P5, PT, R3, 0x2, !P0 ;  /* 0x000000020300780c */ /* 0x000fce00047a1670 */
[-C--:B------:R-:W-:Y:S02]  /*46d0*/  @!P4 IMAD R9, R24, R88.reuse, RZ ;  /* 0x000000581809c224 */ /* 0x080fe400078e02ff */
[-C--:B------:R-:W-:Y:S02]  /*46e0*/  @!P3 IMAD R25, R25, R88.reuse, RZ ;  /* 0x000000581919b224 */ /* 0x080fe400078e02ff */
[-C--:B------:R-:W-:Y:S01]  /*46f0*/  @!P2 IMAD R11, R26, R88.reuse, RZ ;  /* 0x000000581a0ba224 */ /* 0x080fe200078e02ff */
[----:B------:R0:W-:Y:S01]  /*4700*/  @!P4 STG.E.U8 desc[UR36][R4.64], R9 ;  /* 0x000000090400c986 */ /* 0x0001e2000c101124 */
[----:B------:R-:W-:Y:S01]  /*4710*/  ISETP.LT.OR P4, PT, R3, 0x9, !P1 ;  /* 0x000000090300780c */ /* 0x000fe20004f81670 */
[----:B------:R-:W-:Y:S02]  /*4720*/  @!P5 IMAD R27, R27, R88, RZ ;  /* 0x000000581b1bd224 */ /* 0x000fe400078e02ff */
[----:B------:R-:W-:Y:S01]  /*4730*/  @!P3 STG.E.U8 desc[UR36][R4.64+0x1], R25 ;  /* 0x000001190400b986 */ /* 0x000fe2000c101124 */
[----:B------:R-:W-:-:S03]  /*4740*/  ISETP.LT.OR P3, PT, R3, 0xa, !P1 ;  /* 0x0000000a0300780c */ /* 0x000fc60004f61670 */
[----:B------:R1:W-:Y:S01]  /*4750*/  @!P2 STG.E.U8 desc[UR36][R6.64], R11 ;  /* 0x0000000b0600a986 */ /* 0x0003e2000c101124 */
[----:B------:R-:W-:-:S03]  /*4760*/  ISETP.LT.OR P2, PT, R3, 0x9, !P0 ;  /* 0x000000090300780c */ /* 0x000fc60004741670 */
[----:B------:R-:W-:Y:S01]  /*4770*/  @!P5 STG.E.U8 desc[UR36][R6.64+0x1], R27 ;  /* 0x0000011b0600d986 */ /* 0x000fe2000c101124 */
[----:B------:R-:W-:Y:S01]  /*4780*/  ISETP.LT.OR P5, PT, R3, 0xa, !P0 ;  /* 0x0000000a0300780c */ /* 0x000fe200047a1670 */
[----:B------:R-:W-:-:S04]  /*4790*/  @!P4 IMAD R13, R28, R88, RZ ;  /* 0x000000581c0dc224 */ /* 0x000fc800078e02ff */
[-C--:B------:R-:W-:Y:S01]  /*47a0*/  @!P3 IMAD R29, R29, R88.reuse, RZ ;  /* 0x000000581d1db224 */ /* 0x080fe200078e02ff */
[----:B------:R-:W-:Y:S01]  /*47b0*/  @!P4 STG.E.U8 desc[UR36][R4.64+0x8], R13 ;  /* 0x0000080d0400c986 */ /* 0x000fe2000c101124 */
[C---:B------:R-:W-:Y:S02]  /*47c0*/  ISETP.LT.OR P4, PT, R3.reuse, 0x11, !P1 ;  /* 0x000000110300780c */ /* 0x040fe40004f81670 */
[-C--:B0-----:R-:W-:Y:S01]  /*47d0*/  @!P2 IMAD R9, R30, R88.reuse, RZ ;  /* 0x000000581e09a224 */ /* 0x081fe200078e02ff */
[----:B------:R-:W-:Y:S01]  /*47e0*/  @!P3 STG.E.U8 desc[UR36][R4.64+0x9], R29 ;  /* 0x0000091d0400b986 */ /* 0x000fe2000c101124 */
[----:B------:R-:W-:Y:S02]  /*47f0*/  ISETP.LT.OR P3, PT, R3, 0x12, !P1 ;  /* 0x000000120300780c */ /* 0x000fe40004f61670 */
[----:B------:R-:W-:Y:S01]  /*4800*/  @!P5 IMAD R31, R31, R88, RZ ;  /* 0x000000581f1fd224 */ /* 0x000fe200078e02ff */
[----:B------:R0:W-:Y:S01]  /*4810*/  @!P2 STG.E.U8 desc[UR36][R6.64+0x8], R9 ;  /* 0x000008090600a986 */ /* 0x0001e2000c101124 */
[----:B------:R-:W-:-:S03]  /*4820*/  ISETP.LT.OR P2, PT, R3, 0x11, !P0 ;  /* 0x000000110300780c */ /* 0x000fc60004741670 */
[----:B------:R-:W-:Y:S01]  /*4830*/  @!P5 STG.E.U8 desc[UR36][R6.64+0x9], R31 ;  /* 0x0000091f0600d986 */ /* 0x000fe2000c101124 */
[----:B------:R-:W-:Y:S01]  /*4840*/  ISETP.LT.OR P5, PT, R3, 0x12, !P0 ;  /* 0x000000120300780c */ /* 0x000fe200047a1670 */
[----:B-1----:R-:W-:-:S04]  /*4850*/  @!P4 IMAD R11, R32, R88, RZ ;  /* 0x00000058200bc224 */ /* 0x002fc800078e02ff */
        /* <DEDUP_REMOVED lines=109> */
[----:B------:R1:W-:Y:S01]  /*4f30*/  @!P4 STG.E.U8 desc[UR36][R4.64+0x58], R13 ;  /* 0x0000580d0400c986 */ /* 0x0003e2000c101124 */
        /* <DEDUP_REMOVED lines=13> */
[-C--:B-1----:R-:W-:Y:S01]  /*5010*/  @!P2 IMAD R13, R74, R88.reuse, RZ ;  /* 0x000000584a0da224 */ /* 0x082fe200078e02ff */
[----:B------:R-:W-:Y:S01]  /*5020*/  @!P3 STG.E.U8 desc[UR36][R4.64+0x61], R73 ;  /* 0x000061490400b986 */ /* 0x000fe2000c101124 */
[----:B------:R-:W-:Y:S02]  /*5030*/  ISETP.LT.OR P3, PT, R3, 0x6a, !P1 ;  /* 0x0000006a0300780c */ /* 0x000fe40004f61670 */
[----:B------:R-:W-:Y:S01]  /*5040*/  @!P5 IMAD R75, R75, R88, RZ ;  /* 0x000000584b4bd224 */ /* 0x000fe200078e02ff */
[----:B------:R1:W-:Y:S01]  /*5050*/  @!P2 STG.E.U8 desc[UR36][R6.64+0x60], R13 ;  /* 0x0000600d0600a986 */ /* 0x0003e2000c101124 */
[----:B------:R-:W-:-:S03]  /*5060*/  ISETP.LT.OR P2, PT, R3, 0x69, !P0 ;  /* 0x000000690300780c */ /* 0x000fc60004741670 */
[----:B------:R-:W-:Y:S01]  /*5070*/  @!P5 STG.E.U8 desc[UR36][R6.64+0x61], R75 ;  /* 0x0000614b0600d986 */ /* 0x000fe2000c101124 */
[----:B------:R-:W-:Y:S01]  /*5080*/  ISETP.LT.OR P5, PT, R3, 0x6a, !P0 ;  /* 0x0000006a0300780c */ /* 0x000fe200047a1670 */
[----:B0-----:R-:W-:-:S04]  /*5090*/  @!P4 IMAD R9, R76, R88, RZ ;  /* 0x000000584c09c224 */ /* 0x001fc800078e02ff */
[-C--:B------:R-:W-:Y:S01]  /*50a0*/  @!P3 IMAD R77, R77, R88.reuse, RZ ;  /* 0x000000584d4db224 */ /* 0x080fe200078e02ff */
[----:B------:R-:W-:Y:S01]  /*50b0*/  @!P4 STG.E.U8 desc[UR36][R4.64+0x68], R9 ;  /* 0x000068090400c986 */ /* 0x000fe2000c101124 */
[C---:B------:R-:W-:Y:S02]  /*50c0*/  ISETP.LT.OR P4, PT, R3.reuse, 0x72, !P1 ;  /* 0x000000720300780c */ /* 0x040fe40004f81670 */
[-C--:B--2---:R-:W-:Y:S01]  /*50d0*/  @!P2 IMAD R11, R78, R88.reuse, RZ ;  /* 0x000000584e0ba224 */ /* 0x084fe200078e02ff */
[----:B------:R-:W-:Y:S01]  /*50e0*/  @!P3 STG.E.U8 desc[UR36][R4.64+0x69], R77 ;  /* 0x0000694d0400b986 */ /* 0x000fe2000c101124 */
[----:B------:R-:W-:Y:S02]  /*50f0*/  ISETP.LT.OR P3, PT, R3, 0x71, !P1 ;  /* 0x000000710300780c */ /* 0x000fe40004f61670 */
[----:B------:R-:W-:Y:S01]  /*5100*/  @!P5 IMAD R79, R79, R88, RZ ;  /* 0x000000584f4fd224 */ /* 0x000fe200078e02ff */
[----:B------:R0:W-:Y:S01]  /*5110*/  @!P2 STG.E.U8 desc[UR36][R6.64+0x68], R11 ;  /* 0x0000680b0600a986 */ /* 0x0001e2000c101124 */
[----:B------:R-:W-:-:S03]  /*5120*/  ISETP.LT.OR P2, PT, R3, 0x71, !P0 ;  /* 0x000000710300780c */ /* 0x000fc60004741670 */
[----:B------:R2:W-:Y:S01]  /*5130*/  @!P5 STG.E.U8 desc[UR36][R6.64+0x69], R79 ;  /* 0x0000694f0600d986 */ /* 0x0005e2000c101124 */
[----:B------:R-:W-:Y:S01]  /*5140*/  ISETP.LT.OR P5, PT, R3, 0x79, !P0 ;  /* 0x000000790300780c */ /* 0x000fe200047a1670 */
[----:B------:R-:W-:-:S04]  /*5150*/  @!P4 IMAD R81, R81, R88, RZ ;  /* 0x000000585151c224 */ /* 0x000fc800078e02ff */
[-C--:B-1----:R-:W-:Y:S01]  /*5160*/  @!P3 IMAD R13, R80, R88.reuse, RZ ;  /* 0x00000058500db224 */ /* 0x082fe200078e02ff */
[----:B------:R2:W-:Y:S01]  /*5170*/  @!P4 STG.E.U8 desc[UR36][R4.64+0x71], R81 ;  /* 0x000071510400c986 */ /* 0x0005e2000c101124 */
[C---:B------:R-:W-:Y:S02]  /*5180*/  ISETP.LT.OR P4, PT, R3.reuse, 0x72, !P0 ;  /* 0x000000720300780c */ /* 0x040fe40004781670 */
[C---:B------:R-:W-:Y:S01]  /*5190*/  ISETP.LT.OR P0, PT, R3.reuse, 0x7a, !P0 ;  /* 0x0000007a0300780c */ /* 0x040fe20004701670 */
[----:B------:R2:W-:Y:S01]  /*51a0*/  @!P3 STG.E.U8 desc[UR36][R4.64+0x70], R13 ;  /* 0x0000700d0400b986 */ /* 0x0005e2000c101124 */
[C---:B------:R-:W-:Y:S02]  /*51b0*/  ISETP.LT.OR P3, PT, R3.reuse, 0x79, !P1 ;  /* 0x000000790300780c */ /* 0x040fe40004f61670 */
[----:B------:R-:W-:Y:S01]  /*51c0*/  ISETP.LT.OR P1, PT, R3, 0x7a, !P1 ;  /* 0x0000007a0300780c */ /* 0x000fe20004f21670 */
[-C--:B------:R-:W-:Y:S02]  /*51d0*/  @!P2 IMAD R3, R82, R88.reuse, RZ ;  /* 0x000000585203a224 */ /* 0x080fe400078e02ff */
[----:B0-----:R-:W-:-:S03]  /*51e0*/  @!P5 IMAD R11, R86, R88, RZ ;  /* 0x00000058560bd224 */ /* 0x001fc600078e02ff */
[----:B------:R2:W-:Y:S01]  /*51f0*/  @!P2 STG.E.U8 desc[UR36][R6.64+0x70], R3 ;  /* 0x000070030600a986 */ /* 0x0005e2000c101124 */
[-C--:B------:R-:W-:Y:S02]  /*5200*/  @!P4 IMAD R83, R83, R88.reuse, RZ ;  /* 0x000000585353c224 */ /* 0x080fe400078e02ff */
[-C--:B------:R-:W-:Y:S02]  /*5210*/  @!P0 IMAD R87, R87, R88.reuse, RZ ;  /* 0x0000005857578224 */ /* 0x080fe400078e02ff */
[-C--:B------:R-:W-:Y:S01]  /*5220*/  @!P3 IMAD R9, R84, R88.reuse, RZ ;  /* 0x000000585409b224 */ /* 0x080fe200078e02ff */
[----:B------:R2:W-:Y:S01]  /*5230*/  @!P4 STG.E.U8 desc[UR36][R6.64+0x71], R83 ;  /* 0x000071530600c986 */ /* 0x0005e2000c101124 */
[----:B------:R-:W-:-:S03]  /*5240*/  @!P1 IMAD R85, R85, R88, RZ ;  /* 0x0000005855559224 */ /* 0x000fc600078e02ff */
[----:B------:R2:W-:Y:S04]  /*5250*/  @!P3 STG.E.U8 desc[UR36][R4.64+0x78], R9 ;  /* 0x000078090400b986 */ /* 0x0005e8000c101124 */
[----:B------:R2:W-:Y:S04]  /*5260*/  @!P1 STG.E.U8 desc[UR36][R4.64+0x79], R85 ;  /* 0x0000795504009986 */ /* 0x0005e8000c101124 */
[----:B------:R2:W-:Y:S04]  /*5270*/  @!P5 STG.E.U8 desc[UR36][R6.64+0x78], R11 ;  /* 0x0000780b0600d986 */ /* 0x0005e8000c101124 */
[----:B------:R2:W-:Y:S02]  /*5280*/  @!P0 STG.E.U8 desc[UR36][R6.64+0x79], R87 ;  /* 0x0000795706008986 */ /* 0x0005e4000c101124 */
.L_x_165:
[----:B------:R-:W-:Y:S05]  /*5290*/  BSYNC B0 ;  /* 0x0000000000007941 */ /* 0x000fea0003800000 */
.L_x_35:
[----:B------:R-:W-:Y:S01]  /*52a0*/  ULDC UR4, c[0x0][0xc] ;  /* 0x0000030000047ab9 */ /* 0x000fe20000000800 */
[----:B------:R-:W-:Y:S01]  /*52b0*/  ULDC UR5, c[0x0][0x10] ;  /* 0x0000040000057ab9 */ /* 0x000fe20000000800 */
[----:B--2---:R-:W2:Y:S01]  /*52c0*/  LDC R3, c[0x0][0x14] ;  /* 0x00000500ff037b82 */ /* 0x004ea20000000800 */
[----:B------:R-:W-:Y:S01]  /*52d0*/  UIMAD.WIDE.U32 UR4, UR4, UR5, URZ ;  /* 0x00000005040472a5 */ /* 0x000fe2000f8e003f */
[----:B------:R-:W-:Y:S02]  /*52e0*/  IMAD.MOV.U32 R93, RZ, RZ, -0x1 ;  /* 0xffffffffff5d7424 */ /* 0x000fe400078e00ff */
[----:B------:R-:W-:-:S03]  /*52f0*/  IMAD.MOV.U32 R91, RZ, RZ, -0x1 ;  /* 0xffffffffff5b7424 */ /* 0x000fc600078e00ff */
[----:B--2---:R-:W-:-:S04]  /*5300*/  IMAD.WIDE.U32 R16, R3, UR4, R16 ;  /* 0x0000000403107c25 */ /* 0x004fc8000f8e0010 */
[----:B------:R-:W-:Y:S01]  /*5310*/  IMAD R3, R3, UR5, RZ ;  /* 0x0000000503037c24 */ /* 0x000fe2000f8e02ff */
[----:B------:R-:W-:Y:S02]  /*5320*/  ULDC.64 UR4, c[0x0][0x650] ;  /* 0x0001940000047ab9 */ /* 0x000fe40000000a00 */
[----:B------:R-:W-:Y:S01]  /*5330*/  ISETP.GE.U32.AND P0, PT, R16, UR4, PT ;  /* 0x0000000410007c0c */ /* 0x000fe2000bf06070 */
[--C-:B------:R-:W-:Y:S01]  /*5340*/  IMAD.IADD R17, R17, 0x1, R3.reuse ;  /* 0x0000000111117824 */ /* 0x100fe200078e0203 */
[----:B------:R-:W-:-:S04]  /*5350*/  PRMT R3, RZ, 0x7610, R3 ;  /* 0x00007610ff037816 */ /* 0x000fc80000000003 */
[----:B------:R-:W-:-:S13]  /*5360*/  ISETP.GE.U32.AND.EX P0, PT, R17, UR5, PT, P0 ;  /* 0x0000000511007c0c */ /* 0x000fda000bf06100 */
[----:B------:R-:W-:Y:S05]  /*5370*/  @P0 BRA `(.L_x_166) ;  /* 0x0000000400640947 */ /* 0x000fea0003800000 */
[----:B------:R-:W2:Y:S01]  /*5380*/  S2R R12, SR_CTAID.X ;  /* 0x00000000000c7919 */ /* 0x000ea20000002500 */
[----:B------:R-:W3:Y:S01]  /*5390*/  LDC.64 R10, c[0x0][0x628] ;  /* 0x00018a00ff0a7b82 */ /* 0x000ee20000000a00 */
[----:B------:R-:W-:Y:S01]  /*53a0*/  ULDC UR4, c[0x0][0x150] ;  /* 0x0000540000047ab9 */ /* 0x000fe20000000800 */
[----:B------:R-:W-:Y:S01]  /*53b0*/  IMAD.MOV.U32 R8, RZ, RZ, R16 ;  /* 0x000000ffff087224 */ /* 0x000fe200078e0010 */
[----:B------:R-:W0:Y:S01]  /*53c0*/  S2R R24, SR_CTAID.Y ;  /* 0x0000000000187919 */ /* 0x000e220000002600 */
[----:B------:R-:W-:-:S04]  /*53d0*/  IMAD.MOV.U32 R9, RZ, RZ, R17 ;  /* 0x000000ffff097224 */ /* 0x000fc800078e0011 */
[----:B------:R-:W0:Y:S08]  /*53e0*/  LDC R21, c[0x0][0x144] ;  /* 0x00005100ff157b82 */ /* 0x000e300000000800 */
[----:B------:R-:W0:Y:S08]  /*53f0*/  LDC R0, c[0x0][0x630] ;  /* 0x00018c00ff007b82 */ /* 0x000e300000000800 */
[----:B-1----:R-:W1:Y:S01]  /*5400*/  LDC.64 R14, c[0x0][0x620] ;  /* 0x00018800ff0e7b82 */ /* 0x002e620000000a00 */
[----:B---3--:R-:W-:-:S04]  /*5410*/  ISETP.NE.U32.AND P0, PT, R10, RZ, PT ;  /* 0x000000ff0a00720c */ /* 0x008fc80003f05070 */
[----:B------:R-:W-:Y:S02]  /*5420*/  ISETP.NE.AND.EX P0, PT, R11, RZ, PT, P0 ;  /* 0x000000ff0b00720c */ /* 0x000fe40003f05300 */
[----:B--2---:R-:W-:-:S05]  /*5430*/  I2FP.F32.U32 R3, R12 ;  /* 0x0000000c00037245 */ /* 0x004fca0000201000 */
[----:B------:R-:W-:-:S04]  /*5440*/  FMUL R3, R3, UR4 ;  /* 0x0000000403037c20 */ /* 0x000fc80008400000 */
[----:B------:R2:W3:Y:S02]  /*5450*/  F2I.U32.TRUNC.NTZ R20, R3 ;  /* 0x0000000300147305 */ /* 0x0004e4000020f000 */
[----:B0-----:R-:W-:Y:S05]  /*5460*/  @!P0 BRA `(.L_x_167) ;  /* 0x0000000000288947 */ /* 0x001fea0003800000 */
[----:B--2---:R-:W0:Y:S02]  /*5470*/  LDC R3, c[0x0][0x634] ;  /* 0x00018d00ff037b82 */ /* 0x004e240000000800 */
[----:B0-----:R-:W-:-:S05]  /*5480*/  IADD3 R3, P0, R16, R3, RZ ;  /* 0x0000000310037210 */ /* 0x001fca0007f1e0ff */
[----:B------:R-:W-:-:S04]  /*5490*/  IMAD.X R13, RZ, RZ, R17, P0 ;  /* 0x000000ffff0d7224 */ /* 0x000fc800000e0611 */
[----:B------:R-:W-:-:S04]  /*54a0*/  IMAD.WIDE.U32 R4, R13, R10, RZ ;  /* 0x0000000a0d047225 */ /* 0x000fc800078e00ff */
[----:B----4-:R-:W-:-:S04]  /*54b0*/  IMAD.WIDE.U32 R6, P0, R3, R11, R4 ;  /* 0x0000000b03067225 */ /* 0x010fc80007800004 */
[----:B------:R-:W-:-:S04]  /*54c0*/  IMAD.WIDE.U32 R4, R3, R10, RZ ;  /* 0x0000000a03047225 */ /* 0x000fc800078e00ff */
[----:B------:R-:W-:Y:S01]  /*54d0*/  IMAD.X R9, RZ, RZ, RZ, P0 ;  /* 0x000000ffff097224 */ /* 0x000fe200000e06ff */
[----:B------:R-:W-:Y:S01]  /*54e0*/  IADD3 RZ, P0, R5, R6, RZ ;  /* 0x0000000605ff7210 */ /* 0x000fe20007f1e0ff */
[----:B------:R-:W-:-:S04]  /*54f0*/  IMAD.MOV.U32 R8, RZ, RZ, R7 ;  /* 0x000000ffff087224 */ /* 0x000fc800078e0007 */
[----:B------:R-:W-:-:S08]  /*5500*/  IMAD.WIDE.U32.X R8, R13, R11, R8, P0 ;  /* 0x0000000b0d087225 */ /* 0x000fd000000e0408 */
.L_x_167:
[----:B------:R-:W0:Y:S01]  /*5510*/  LDC.64 R28, c[0x0][0x640] ;  /* 0x00019000ff1c7b82 */ /* 0x000e220000000a00 */
[-CC-:B------:R-:W-:Y:S01]  /*5520*/  SHF.R.U64 R91, R8, R0.reuse, R9.reuse ;  /* 0x00000000085b7219 */ /* 0x180fe20000001209 */
[----:B---3--:R-:W-:Y:S01]  /*5530*/  IMAD.MOV R20, RZ, RZ, -R20 ;  /* 0x000000ffff147224 */ /* 0x008fe200078e0a14 */
[----:B------:R-:W-:Y:S01]  /*5540*/  SHF.R.U32.HI R0, RZ, R0, R9 ;  /* 0x00000000ff007219 */ /* 0x000fe20000011609 */
[----:B------:R-:W-:Y:S01]  /*5550*/  ULDC UR4, c[0x0][0x154] ;  /* 0x0000550000047ab9 */ /* 0x000fe20000000800 */
[----:B--2---:R-:W-:Y:S01]  /*5560*/  IADD3 R3, P0, RZ, -R91, RZ ;  /* 0x8000005bff037210 */ /* 0x004fe20007f1e0ff */
[----:B------:R-:W-:Y:S02]  /*5570*/  IMAD R21, R21, R20, R12 ;  /* 0x0000001415157224 */ /* 0x000fe400078e020c */
[----:B----4-:R-:W2:Y:S01]  /*5580*/  LDC R6, c[0x0][0x618] ;  /* 0x00018600ff067b82 */ /* 0x010ea20000000800 */
[----:B------:R-:W-:Y:S02]  /*5590*/  IMAD.MOV.U32 R7, RZ, RZ, 0x1 ;  /* 0x00000001ff077424 */ /* 0x000fe400078e00ff */
[----:B------:R-:W-:-:S04]  /*55a0*/  IMAD.X R5, RZ, RZ, ~R0, P0 ;  /* 0x000000ffff057224 */ /* 0x000fc800000e0e00 */
[-C--:B-1----:R-:W-:Y:S01]  /*55b0*/  IMAD R0, R5, R14.reuse, RZ ;  /* 0x0000000e05007224 */ /* 0x082fe200078e02ff */
[----:B------:R-:W1:Y:S01]  /*55c0*/  LDC R8, c[0x0][0x608] ;  /* 0x00018200ff087b82 */ /* 0x000e620000000800 */
[----:B------:R-:W-:-:S04]  /*55d0*/  IMAD.WIDE.U32 R4, R3, R14, R16 ;  /* 0x0000000e03047225 */ /* 0x000fc800078e0010 */
[----:B------:R-:W-:Y:S01]  /*55e0*/  IMAD R3, R3, R15, R0 ;  /* 0x0000000f03037224 */ /* 0x000fe200078e0200 */
[----:B------:R-:W-:Y:S02]  /*55f0*/  I2FP.F32.U32 R0, R24 ;  /* 0x0000001800007245 */ /* 0x000fe40000201000 */
[----:B------:R-:W3:Y:S01]  /*5600*/  LDC R26, c[0x0][0x658] ;  /* 0x00019600ff1a7b82 */ /* 0x000ee20000000800 */
[----:B------:R-:W-:Y:S01]  /*5610*/  IMAD.IADD R3, R5, 0x1, R3 ;  /* 0x0000000105037824 */ /* 0x000fe200078e0203 */
[----:B0-----:R-:W-:Y:S01]  /*5620*/  ISETP.NE.U32.AND P0, PT, R28, RZ, PT ;  /* 0x000000ff1c00720c */ /* 0x001fe20003f05070 */
[----:B------:R-:W-:Y:S01]  /*5630*/  FMUL R0, R0, UR4 ;  /* 0x0000000400007c20 */ /* 0x000fe20008400000 */
[----:B------:R-:W-:Y:S02]  /*5640*/  IMAD.MOV.U32 R5, RZ, RZ, -0x1 ;  /* 0xffffffffff057424 */ /* 0x000fe400078e00ff */
[----:B------:R-:W-:Y:S01]  /*5650*/  ISETP.NE.AND.EX P0, PT, R29, RZ, PT, P0 ;  /* 0x000000ff1d00720c */ /* 0x000fe20003f05300 */
[----:B------:R0:W4:Y:S01]  /*5660*/  F2I.U32.TRUNC.NTZ R13, R0 ;  /* 0x00000000000d7305 */ /* 0x000122000020f000 */
[----:B------:R-:W0:Y:S01]  /*5670*/  LDC R15, c[0x0][0x148] ;  /* 0x00005200ff0f7b82 */ /* 0x000e220000000800 */
[----:B--2---:R-:W-:-:S02]  /*5680*/  SHF.R.U64 R12, R4, R6, R3 ;  /* 0x00000006040c7219 */ /* 0x004fc40000001203 */
[----:B------:R-:W-:-:S05]  /*5690*/  SHF.R.U32.HI R3, RZ, R6, R3 ;  /* 0x00000006ff037219 */ /* 0x000fca0000011603 */
[----:B------:R-:W2:Y:S01]  /*56a0*/  LDC R20, c[0x0][0x600] ;  /* 0x00018000ff147b82 */ /* 0x000ea20000000800 */
[-CC-:B-1----:R-:W-:Y:S02]  /*56b0*/  SHF.R.U64 R10, R12, R8.reuse, R3.reuse ;  /* 0x000000080c0a7219 */ /* 0x182fe40000001203 */
[----:B------:R-:W-:-:S05]  /*56c0*/  SHF.R.U32.HI R3, RZ, R8, R3 ;  /* 0x00000008ff037219 */ /* 0x000fca0000011603 */
[----:B------:R-:W1:Y:S01]  /*56d0*/  LDC R27, c[0x0][0x648] ;  /* 0x00019200ff1b7b82 */ /* 0x000e620000000800 */
[-C--:B---3--:R-:W-:Y:S02]  /*56e0*/  SHF.L.U32 R4, R5, R26.reuse, RZ ;  /* 0x0000001a05047219 */ /* 0x088fe400000006ff */
[-CC-:B------:R-:W-:Y:S02]  /*56f0*/  SHF.R.U64 R14, R10, R26.reuse, R3.reuse ;  /* 0x0000001a0a0e7219 */ /* 0x180fe40000001203 */
[----:B------:R-:W-:Y:S02]  /*5700*/  SHF.R.U32.HI R5, RZ, R26, R3 ;  /* 0x0000001aff057219 */ /* 0x000fe40000011603 */
[----:B------:R-:W-:Y:S01]  /*5710*/  LOP3.LUT R25, RZ, R4, RZ, 0x33, !PT ;  /* 0x00000004ff197212 */ /* 0x000fe200078e33ff */
[----:B------:R-:W3:Y:S01]  /*5720*/  LDC R30, c[0x0][0x638] ;  /* 0x00018e00ff1e7b82 */ /* 0x000ee20000000800 */
[----:B------:R-:W-:Y:S01]  /*5730*/  SHF.L.U32 R26, R7, R26, RZ ;  /* 0x0000001a071a7219 */ /* 0x000fe200000006ff */
[----:B------:R-:W-:-:S06]  /*5740*/  IMAD.MOV.U32 R4, RZ, RZ, R14 ;  /* 0x000000ffff047224 */ /* 0x000fcc00078e000e */
[----:B------:R-:W0:Y:S01]  /*5750*/  LDC R31, c[0x0][0x610] ;  /* 0x00018400ff1f7b82 */ /* 0x000e220000000800 */
[----:B----4-:R-:W-:Y:S05]  /*5760*/  @!P0 BRA `(.L_x_168) ;  /* 0x0000000000288947 */ /* 0x010fea0003800000 */
        /* <DEDUP_REMOVED lines=10> */
.L_x_168:
[----:B------:R-:W-:Y:S01]  /*5810*/  ISETP.NE.AND P0, PT, R2, 0x1, PT ;  /* 0x000000010200780c */ /* 0x000fe20003f05270 */
[----:B--2---:R-:W-:Y:S01]  /*5820*/  VIADD R7, R20, 0xffffffff ;  /* 0xffffffff14077836 */ /* 0x004fe20000000000 */
[----:B01----:R-:W-:Y:S01]  /*5830*/  SHF.R.U64 R0, R4, R27, R5 ;  /* 0x0000001b04007219 */ /* 0x003fe20000001205 */
[----:B------:R-:W-:Y:S01]  /*5840*/  IMAD.MOV R13, RZ, RZ, -R13 ;  /* 0x000000ffff0d7224 */ /* 0x000fe200078e0a0d */
[----:B------:R-:W-:Y:S01]  /*5850*/  LOP3.LUT R5, R10, R25, RZ, 0xc0, !PT ;  /* 0x000000190a057212 */ /* 0x000fe200078ec0ff */
[----:B------:R-:W-:Y:S01]  /*5860*/  IMAD.MOV.U32 R4, RZ, RZ, 0x1 ;  /* 0x00000001ff047424 */ /* 0x000fe200078e00ff */
[----:B------:R-:W-:Y:S01]  /*5870*/  LOP3.LUT R12, R12, R7, RZ, 0xc0, !PT ;  /* 0x000000070c0c7212 */ /* 0x000fe200078ec0ff */
[----:B------:R-:W-:Y:S02]  /*5880*/  IMAD.MOV R3, RZ, RZ, -R0 ;  /* 0x000000ffff037224 */ /* 0x000fe400078e0a00 */
[----:B------:R-:W-:Y:S02]  /*5890*/  IMAD R0, R26, R0, R5 ;  /* 0x000000001a007224 */ /* 0x000fe400078e0205 */
[----:B---3--:R-:W-:-:S02]  /*58a0*/  IMAD R3, R3, R30, R14 ;  /* 0x0000001e03037224 */ /* 0x008fc400078e020e */
[----:B------:R-:W-:Y:S02]  /*58b0*/  @P0 IMAD R21, R15, R13, R24 ;  /* 0x0000000d0f150224 */ /* 0x000fe400078e0218 */
[----:B------:R-:W-:Y:S01]  /*58c0*/  IMAD R5, R3, R20, R12 ;  /* 0x0000001403057224 */ /* 0x000fe200078e020c */
[----:B------:R-:W-:Y:S01]  /*58d0*/  PRMT R3, R4, 0x7610, R3 ;  /* 0x0000761004037816 */ /* 0x000fe20000000003 */
[----:B------:R-:W-:-:S05]  /*58e0*/  IMAD R0, R0, R31, R21 ;  /* 0x0000001f00007224 */ /* 0x000fca00078e0215 */
[----:B------:R-:W-:Y:S02]  /*58f0*/  SEL R93, R5, R0, !P0 ;  /* 0x00000000055d7207 */ /* 0x000fe40004000000 */
[----:B------:R-:W-:-:S07]  /*5900*/  SEL R0, R0, R5, !P0 ;  /* 0x0000000500007207 */ /* 0x000fce0004000000 */
.L_x_166:
[----:B------:R-:W-:Y:S01]  /*5910*/  LOP3.LUT P0, RZ, R3, 0xff, RZ, 0xc0, !PT ;  /* 0x000000ff03ff7812 */ /* 0x000fe2000780c0ff */
[----:B------:R-:W-:-:S12]  /*5920*/  IMAD.MOV.U32 R92, RZ, RZ, R0 ;  /* 0x000000ffff5c7224 */ /* 0x000fd800078e0000 */
[----:B------:R-:W-:Y:S05]  /*5930*/  @P0 BRA `(.L_x_169) ;  /* 0xffffffb8008c0947 */ /* 0x000fea000383ffff */
[----:B------:R-:W-:Y:S05]  /*5940*/  EXIT ;  /* 0x000000000000794d */ /* 0x000fea0003800000 */
.L_x_8:
        /* <DEDUP_REMOVED lines=26> */
.L_x_171:
[----:B------:R-:W0:Y:S01]  /*5af0*/  LDC.64 R28, c[0x0][0x640] ;  /* 0x00019000ff1c7b82 */ /* 0x000e220000000a00 */
[-CC-:B------:R-:W-:Y:S01]  /*5b00*/  SHF.R.U64 R22, R12, R6.reuse, R13.reuse ;  /* 0x000000060c167219 */ /* 0x180fe2000000120d */
[----:B------:R-:W-:Y:S01]  /*5b10*/  IMAD.MOV.U32 R30, RZ, RZ, 0x1 ;  /* 0x00000001ff1e7424 */ /* 0x000fe200078e00ff */
[----:B------:R-:W-:Y:S02]  /*5b20*/  SHF.R.U32.HI R6, RZ, R6, R13 ;  /* 0x00000006ff067219 */ /* 0x000fe4000001160d */
        /* <DEDUP_REMOVED lines=8> */
[----:B------:R-:W-:Y:S01]  /*5bb0*/  IMAD.IADD R9, R9, 0x1, R11 ;  /* 0x0000000109097824 */ /* 0x000fe200078e020b */
[----:B0-----:R-:W-:-:S04]  /*5bc0*/  ISETP.NE.U32.AND P0, PT, R28, RZ, PT ;  /* 0x000000ff1c00720c */ /* 0x001fc80003f05070 */
[----:B------:R-:W-:Y:S02]  /*5bd0*/  ISETP.NE.AND.EX P0, PT, R29, RZ, PT, P0 ;  /* 0x000000ff1d00720c */ /* 0x000fe40003f05300 */
[----:B------:R-:W0:Y:S01]  /*5be0*/  LDC R20, c[0x0][0x600] ;  /* 0x00018000ff147b82 */ /* 0x000e220000000800 */
[-CC-:B-1----:R-:W-:Y:S01]  /*5bf0*/  SHF.R.U64 R14, R8, R10.reuse, R9.reuse ;  /* 0x0000000a080e7219 */ /* 0x182fe20000001209 */
[----:B------:R-:W-:Y:S01]  /*5c00*/  IMAD.MOV.U32 R8, RZ, RZ, -0x1 ;  /* 0xffffffffff087424 */ /* 0x000fe200078e00ff */
[----:B------:R-:W-:-:S05]  /*5c10*/  SHF.R.U32.HI R9, RZ, R10, R9 ;  /* 0x0000000aff097219 */ /* 0x000fca0000011609 */
[----:B------:R-:W1:Y:S01]  /*5c20*/  LDC R26, c[0x0][0x648] ;  /* 0x00019200ff1a7b82 */ /* 0x000e620000000800 */
[-CC-:B--2---:R-:W-:Y:S02]  /*5c30*/  SHF.R.U64 R21, R14, R12.reuse, R9.reuse ;  /* 0x0000000c0e157219 */ /* 0x184fe40000001209 */
[----:B------:R-:W-:-:S05]  /*5c40*/  SHF.R.U32.HI R6, RZ, R12, R9 ;  /* 0x0000000cff067219 */ /* 0x000fca0000011609 */
[----:B------:R-:W2:Y:S01]  /*5c50*/  LDC R27, c[0x0][0x638] ;  /* 0x00018e00ff1b7b82 */ /* 0x000ea20000000800 */
[-C--:B---3--:R-:W-:Y:S02]  /*5c60*/  SHF.L.U32 R8, R8, R25.reuse, RZ ;  /* 0x0000001908087219 */ /* 0x088fe400000006ff */
[-CC-:B------:R-:W-:Y:S02]  /*5c70*/  SHF.R.U64 R23, R21, R25.reuse, R6.reuse ;  /* 0x0000001915177219 */ /* 0x180fe40000001206 */
[----:B------:R-:W-:Y:S02]  /*5c80*/  LOP3.LUT R32, RZ, R8, RZ, 0x33, !PT ;  /* 0x00000008ff207212 */ /* 0x000fe400078e33ff */
[----:B------:R-:W-:Y:S01]  /*5c90*/  SHF.R.U32.HI R9, RZ, R25, R6 ;  /* 0x00000019ff097219 */ /* 0x000fe20000011606 */
[----:B------:R-:W3:Y:S01]  /*5ca0*/  LDC R31, c[0x0][0x610] ;  /* 0x00018400ff1f7b82 */ /* 0x000ee20000000800 */
[----:B------:R-:W-:Y:S01]  /*5cb0*/  IMAD.MOV.U32 R8, RZ, RZ, R23 ;  /* 0x000000ffff087224 */ /* 0x000fe200078e0017 */
[----:B------:R-:W-:Y:S06]  /*5cc0*/  @!P0 BRA `(.L_x_172) ;  /* 0x0000000000288947 */ /* 0x000fec0003800000 */
        /* <DEDUP_REMOVED lines=10> */
.L_x_172:
[----:B------:R-:W-:Y:S02]  /*5d70*/  ISETP.NE.AND P0, PT, R2, 0x1, PT ;  /* 0x000000010200780c */ /* 0x000fe40003f05270 */
[----:B-1----:R-:W-:Y:S01]  /*5d80*/  SHF.R.U64 R6, R8, R26, R9 ;  /* 0x0000001a08067219 */ /* 0x002fe20000001209 */
[----:B0-----:R-:W-:Y:S01]  /*5d90*/  VIADD R9, R20, 0xffffffff ;  /* 0xffffffff14097836 */ /* 0x001fe20000000000 */
[----:B------:R-:W-:Y:S02]  /*5da0*/  SHF.L.U32 R30, R30, R25, RZ ;  /* 0x000000191e1e7219 */ /* 0x000fe400000006ff */
[----:B------:R-:W-:Y:S01]  /*5db0*/  LOP3.LUT R5, R21, R32, RZ, 0xc0, !PT ;  /* 0x0000002015057212 */ /* 0x000fe200078ec0ff */
[----:B------:R-:W-:-:S04]  /*5dc0*/  IMAD.MOV R8, RZ, RZ, -R6 ;  /* 0x000000ffff087224 */ /* 0x000fc800078e0a06 */
[----:B------:R-:W-:Y:S01]  /*5dd0*/  IMAD R6, R30, R6, R5 ;  /* 0x000000061e067224 */ /* 0x000fe200078e0205 */
[----:B------:R-:W-:Y:S01]  /*5de0*/  LOP3.LUT R5, R14, R9, RZ, 0xc0, !PT ;  /* 0x000000090e057212 */ /* 0x000fe200078ec0ff */
[----:B------:R-:W-:Y:S02]  /*5df0*/  @P0 IMAD R3, R7, R24, R4 ;  /* 0x0000001807030224 */ /* 0x000fe400078e0204 */
[----:B--2---:R-:W-:Y:S02]  /*5e00*/  IMAD R4, R8, R27, R23 ;  /* 0x0000001b08047224 */ /* 0x004fe400078e0217 */
[----:B---3--:R-:W-:Y:S02]  /*5e10*/  IMAD R3, R6, R31, R3 ;  /* 0x0000001f06037224 */ /* 0x008fe400078e0203 */
[----:B------:R-:W-:Y:S02]  /*5e20*/  IMAD R4, R4, R20, R5 ;  /* 0x0000001404047224 */ /* 0x000fe400078e0205 */
[----:B------:R-:W-:-:S02]  /*5e30*/  IMAD.MOV.U32 R8, RZ, RZ, 0x1 ;  /* 0x00000001ff087424 */ /* 0x000fc400078e00ff */
[----:B------:R-:W-:Y:S01]  /*5e40*/  IMAD.MOV.U32 R6, RZ, RZ, R22 ;  /* 0x000000ffff067224 */ /* 0x000fe200078e0016 */
[----:B------:R-:W-:Y:S02]  /*5e50*/  SEL R20, R4, R3, !P0 ;  /* 0x0000000304147207 */ /* 0x000fe40004000000 */
[----:B------:R-:W-:-:S07]  /*5e60*/  SEL R21, R3, R4, !P0 ;  /* 0x0000000403157207 */ /* 0x000fce0004000000 */
.L_x_170:
[----:B------:R-:W-:-:S08]  /*5e70*/  NOP ;  /* 0x0000000000007918 */ /* 0x000fd00000000000 */
[----:B------:R-:W0:-:S00]  /*5e80*/  USETMAXREG.DEALLOC.CTAPOOL 0x28 ;  /* 0x00000028000079c8 */ /* 0x000e0000080e0500 */
[----:B0-----:R-:W-:-:S13]  /*5e90*/  ISETP.NE.AND P0, PT, R0, RZ, PT ;  /* 0x000000ff0000720c */ /* 0x001fda0003f05270 */
[----:B------:R-:W-:Y:S05]  /*5ea0*/  @P0 EXIT ;  /* 0x000000000000094d */ /* 0x000fea0003800000 */
[----:B------:R-:W-:Y:S01]  /*5eb0*/  LOP3.LUT P0, RZ, R8, 0xff, RZ, 0xc0, !PT ;  /* 0x000000ff08ff7812 */ /* 0x000fe2000780c0ff */
[----:B------:R-:W-:Y:S02]  /*5ec0*/  IMAD.MOV.U32 R0, RZ, RZ, 0x1 ;  /* 0x00000001ff007424 */ /* 0x000fe400078e00ff */
[----:B------:R-:W-:-:S10]  /*5ed0*/  IMAD.MOV.U32 R3, RZ, RZ, RZ ;  /* 0x000000ffff037224 */ /* 0x000fd400078e00ff */
[----:B------:R-:W-:Y:S05]  /*5ee0*/  @!P0 BRA `(.L_x_173) ;  /* 0x0000000c004c8947 */ /* 0x000fea0003800000 */
[----:B------:R-:W0:Y:S01]  /*5ef0*/  LDC R0, c[0x0][0x28c] ;  /* 0x0000a300ff007b82 */ /* 0x000e220000000800 */
[----:B------:R-:W1:Y:S01]  /*5f00*/  S2R R11, SR_CgaCtaId ;  /* 0x00000000000b7919 */ /* 0x000e620000008800 */
[----:B------:R-:W-:Y:S01]  /*5f10*/  ULDC UR5, c[0x0][0x658] ;  /* 0x0001960000057ab9 */ /* 0x000fe20000000800 */
[----:B------:R-:W-:Y:S01]  /*5f20*/  UMOV UR7, 0xffffffff ;  /* 0xffffffff00077882 */ /* 0x000fe20000000000 */
[----:B------:R-:W-:Y:S01]  /*5f30*/  ULDC UR6, c[0x0][0xc] ;  /* 0x0000030000067ab9 */ /* 0x000fe20000000800 */
[----:B------:R-:W-:Y:S01]  /*5f40*/  USHF.L.U32 UR8, UR7, UR5, URZ ;  /* 0x0000000507087299 */ /* 0x000fe2000800063f */
[----:B------:R-:W-:Y:S01]  /*5f50*/  BSSY B0, `(.L_x_173) ;  /* 0x00000cc000007945 */ /* 0x000fe20003800000 */
[----:B------:R-:W-:Y:S01]  /*5f60*/  UMOV UR9, 0x1 ;  /* 0x0000000100097882 */ /* 0x000fe20000000000 */
[----:B------:R-:W-:Y:S01]  /*5f70*/  ULDC UR7, c[0x0][0x10] ;  /* 0x0000040000077ab9 */ /* 0x000fe20000000800 */
[----:B------:R-:W-:Y:S01]  /*5f80*/  USHF.L.U32 UR18, UR9, UR5, URZ ;  /* 0x0000000509127299 */ /* 0x000fe2000800063f */
[----:B------:R-:W-:Y:S01]  /*5f90*/  IMAD.MOV.U32 R9, RZ, RZ, 0x1 ;  /* 0x00000001ff097424 */ /* 0x000fe200078e00ff */
[----:B------:R-:W-:Y:S01]  /*5fa0*/  UIMAD.WIDE.U32 UR6, UR6, UR7, URZ ;  /* 0x00000007060672a5 */ /* 0x000fe2000f8e003f */
[----:B------:R-:W-:Y:S01]  /*5fb0*/  LOP3.LUT R8, R19, 0x2, RZ, 0xfc, !PT ;  /* 0x0000000213087812 */ /* 0x000fe200078efcff */
[----:B------:R-:W-:Y:S01]  /*5fc0*/  ULDC UR5, c[0x0][0x14] ;  /* 0x0000050000057ab9 */ /* 0x000fe20000000800 */
[----:B------:R-:W-:Y:S01]  /*5fd0*/  ULDC UR4, c[0x0][0x600] ;  /* 0x0001800000047ab9 */ /* 0x000fe20000000800 */
[----:B------:R-:W-:-:S02]  /*5fe0*/  UIMAD.WIDE.U32 UR22, UR6, UR5, URZ ;  /* 0x00000005061672a5 */ /* 0x000fc4000f8e003f */
[----:B------:R-:W-:Y:S02]  /*5ff0*/  UIMAD UR13, UR7, UR5, URZ ;  /* 0x00000005070d72a4 */ /* 0x000fe4000f8e023f */
[----:B------:R-:W-:Y:S02]  /*6000*/  UIADD3 UR4, UR4, -0x1, URZ ;  /* 0xffffffff04047890 */ /* 0x000fe4000fffe03f */
[----:B------:R-:W-:Y:S02]  /*6010*/  ULOP3.LUT UR17, URZ, UR8, URZ, 0x33, !UPT ;  /* 0x000000083f117292 */ /* 0x000fe4000f8e333f */
[----:B------:R-:W-:Y:S01]  /*6020*/  UIADD3 UR13, UR23, UR13, URZ ;  /* 0x0000000d170d7290 */ /* 0x000fe2000fffe03f */
[----:B0-----:R-:W-:Y:S01]  /*6030*/  VIADD R0, R0, 0x3f ;  /* 0x0000003f00007836 */ /* 0x001fe20000000000 */
[----:B------:R-:W-:-:S04]  /*6040*/  ULDC.64 UR24, c[0x0][0x198] ;  /* 0x0000660000187ab9 */ /* 0x000fc80000000a00 */
[----:B------:R-:W-:-:S04]  /*6050*/  SHF.R.S32.HI R3, RZ, 0x1f, R0 ;  /* 0x0000001fff037819 */ /* 0x000fc80000011400 */
[----:B------:R-:W-:Y:S01]  /*6060*/  LEA.HI R10, R3, R0, RZ, 0x6 ;  /* 0x00000000030a7211 */ /* 0x000fe200078f30ff */
[C---:B-1----:R-:W-:Y:S02]  /*6070*/  IMAD.SHL.U32 R4, R11.reuse, 0x800, RZ ;  /* 0x000008000b047824 */ /* 0x042fe400078e00ff */
[----:B------:R-:W-:Y:S01]  /*6080*/  IMAD.SHL.U32 R11, R11, 0x20, RZ ;  /* 0x000000200b0b7824 */ /* 0x000fe200078e00ff */
[----:B------:R-:W-:Y:S01]  /*6090*/  SHF.R.S32.HI R10, RZ, 0x6, R10 ;  /* 0x00000006ff0a7819 */ /* 0x000fe2000001140a */
[----:B------:R-:W-:Y:S01]  /*60a0*/  IMAD.MOV.U32 R0, RZ, RZ, 0x1 ;  /* 0x00000001ff007424 */ /* 0x000fe200078e00ff */
[----:B------:R-:W-:Y:S01]  /*60b0*/  LOP3.LUT R4, R4, 0x1800, RZ, 0xc0, !PT ;  /* 0x0000180004047812 */ /* 0x000fe200078ec0ff */
[----:B------:R-:W-:Y:S01]  /*60c0*/  IMAD.MOV.U32 R3, RZ, RZ, RZ ;  /* 0x000000ffff037224 */ /* 0x000fe200078e00ff */
[----:B------:R-:W-:Y:S01]  /*60d0*/  LOP3.LUT R11, R11, 0x60, RZ, 0xc0, !PT ;  /* 0x000000600b0b7812 */ /* 0x000fe200078ec0ff */
[----:B------:R-:W-:Y:S01]  /*60e0*/  VIADD R13, R10, 0x1 ;  /* 0x000000010a0d7836 */ /* 0x000fe20000000000 */
[----:B------:R-:W-:-:S07]  /*60f0*/  LOP3.LUT R12, R4, 0x1c200, RZ, 0xfc, !PT ;  /* 0x0001c200040c7812 */ /* 0x000fce00078efcff */
.L_x_184:
[----:B------:R-:W-:-:S03]  /*6100*/  UMOV UR5, 0xffffffff ;  /* 0xffffffff00057882 */ /* 0x000fc60000000000 */
[----:B------:R-:W-:Y:S05]  /*6110*/  BRA.DIV UR5, `(.L_x_174) ;  /* 0x0000001605107947 */ /* 0x000fea000b800000 */
[----:B------:R-:W-:-:S13]  /*6120*/  ELECT P6, URZ, PT ;  /* 0x00000000003f782f */ /* 0x000fda00038c0000 */
.L_x_205:
[----:B------:R-:W0:Y:S01]  /*6130*/  LDC R4, c[0x0][0x28c] ;  /* 0x0000a300ff047b82 */ /* 0x000e220000000800 */
[----:B------:R-:W-:Y:S01]  /*6140*/  BSSY B1, `(.L_x_175) ;  /* 0x0000038000017945 */ /* 0x000fe20003800000 */
[----:B0-----:R-:W-:-:S13]  /*6150*/  ISETP.LT.OR P6, PT, R4, 0x1, !P6 ;  /* 0x000000010400780c */ /* 0x001fda00077c1670 */
[----:B------:R-:W-:Y:S05]  /*6160*/  @P6 BRA `(.L_x_176) ;  /* 0x0000000000d46947 */ /* 0x000fea0003800000 */
[----:B------:R-:W-:Y:S02]  /*6170*/  IMAD.SHL.U32 R21, R21, 0x80, RZ ;  /* 0x0000008015157824 */ /* 0x000fe400078e00ff */
[----:B------:R-:W-:Y:S02]  /*6180*/  IMAD R20, R20, 0x80, R11 ;  /* 0x0000008014147824 */ /* 0x000fe400078e020b */
[----:B------:R-:W-:Y:S02]  /*6190*/  IMAD.MOV.U32 R24, RZ, RZ, RZ ;  /* 0x000000ffff187224 */ /* 0x000fe400078e00ff */
[----:B------:R-:W-:Y:S02]  /*61a0*/  IMAD.MOV.U32 R4, RZ, RZ, R13 ;  /* 0x000000ffff047224 */ /* 0x000fe400078e000d */
[----:B------:R-:W-:Y:S02]  /*61b0*/  IMAD.MOV.U32 R5, RZ, RZ, R0 ;  /* 0x000000ffff057224 */ /* 0x000fe400078e0000 */
[----:B------:R-:W-:-:S07]  /*61c0*/  IMAD.MOV.U32 R7, RZ, RZ, R3 ;  /* 0x000000ffff077224 */ /* 0x000fce00078e0003 */
.L_x_179:
[----:B------:R-:W0:Y:S01]  /*61d0*/  S2R R15, SR_CgaCtaId ;  /* 0x00000000000f7919 */ /* 0x000e220000008800 */
[----:B------:R-:W-:Y:S02]  /*61e0*/  MOV R14, 0x400 ;  /* 0x00000400000e7802 */ /* 0x000fe40000000f00 */
[----:B------:R-:W-:Y:S02]  /*61f0*/  LOP3.LUT P1, RZ, R18, 0x7f, RZ, 0xc0, !PT ;  /* 0x0000007f12ff7812 */ /* 0x000fe4000782c0ff */
[----:B0-----:R-:W-:Y:S02]  /*6200*/  LEA R22, R15, R14, 0x18 ;  /* 0x0000000e0f167211 */ /* 0x001fe400078ec0ff */
[----:B------:R-:W-:-:S09]  /*6210*/  SHF.L.U32 R14, R5, 0x1f, RZ ;  /* 0x0000001f050e7819 */ /* 0x000fd200000006ff */
[----:B------:R-:W0:Y:S01]  /*6220*/  @!P1 LDC R15, c[0x0][0x500] ;  /* 0x00014000ff0f9b82 */ /* 0x000e220000000800 */
[----:B------:R-:W-:-:S04]  /*6230*/  IMAD R23, R7, 0x8, R22 ;  /* 0x0000000807177824 */ /* 0x000fc800078e0216 */
[----:B------:R-:W1:Y:S02]  /*6240*/  SYNCS.PHASECHK.TRANS64.TRYWAIT P0, [R23+URZ+0x70], R14 ;  /* 0x0000700e170075a7 */ /* 0x000e64000800017f */
[----:B-1----:R-:W-:Y:S05]  /*6250*/  @!P0 BRA `(.L_x_177) ;  /* 0x0000001000e08947 */ /* 0x002fea0003800000 */
.L_x_206:
[----:B-1----:R-:W-:Y:S01]  /*6260*/  PRMT R14, R8, 0x9910, RZ ;  /* 0x00009910080e7816 */ /* 0x002fe200000000ff */
[----:B0-----:R0:W-:Y:S03]  /*6270*/  @!P1 SYNCS.ARRIVE.TRANS64 RZ, [R23+URZ], R15 ;  /* 0x0000000f17ff99a7 */ /* 0x0011e6000800003f */
[----:B------:R-:W-:-:S13]  /*6280*/  ISETP.NE.AND P0, PT, R14, 0x2, PT ;  /* 0x000000020e00780c */ /* 0x000fda0003f05270 */
[----:B0-----:R-:W-:Y:S05]  /*6290*/  @P0 BRA `(.L_x_178) ;  /* 0x0000000000040947 */ /* 0x001fea0003800000 */
[----:B------:R-:W-:Y:S01]  /*62a0*/  BPT.TRAP 0x1 ;  /* 0x000000040000795c */ /* 0x000fe20000300000 */
.L_x_178:
[----:B------:R-:W-:Y:S01]  /*62b0*/  R2UR UR19, R22 ;  /* 0x00000000161372ca */ /* 0x000fe200000e0000 */
[----:B------:R-:W-:Y:S01]  /*62c0*/  IMAD R22, R7, 0x2000, R22 ;  /* 0x0000200007167824 */ /* 0x000fe200078e0216 */
[----:B------:R-:W-:Y:S01]  /*62d0*/  R2UR UR9, R23 ;  /* 0x00000000170972ca */ /* 0x000fe200000e0000 */
[----:B------:R-:W-:Y:S01]  /*62e0*/  IMAD R14, R7, 0x2000, R12 ;  /* 0x00002000070e7824 */ /* 0x000fe200078e020c */
[----:B------:R-:W-:Y:S01]  /*62f0*/  UIADD3 UR6, UP0, UR24, 0xf0, URZ ;  /* 0x000000f018067890 */ /* 0x000fe2000ff1e03f */
[----:B------:R-:W-:Y:S01]  /*6300*/  VIADD R4, R4, 0xffffffff ;  /* 0xffffffff04047836 */ /* 0x000fe20000000000 */
[----:B------:R-:W-:Y:S01]  /*6310*/  R2UR UR5, R22 ;  /* 0x00000000160572ca */ /* 0x000fe200000e0000 */
[----:B------:R-:W-:Y:S01]  /*6320*/  UIADD3 UR26, UP1, UR24, 0x1f0, URZ ;  /* 0x000001f0181a7890 */ /* 0x000fe2000ff3e03f */
[----:B------:R-:W-:Y:S01]  /*6330*/  R2UR UR8, R14 ;  /* 0x000000000e0872ca */ /* 0x000fe200000e0000 */
[----:B------:R-:W-:Y:S01]  /*6340*/  UIADD3.X UR7, URZ, UR25, URZ, UP0, !UPT ;  /* 0x000000193f077290 */ /* 0x000fe200087fe43f */
[----:B------:R-:W-:Y:S01]  /*6350*/  R2UR UR11, R21 ;  /* 0x00000000150b72ca */ /* 0x000fe200000e0000 */
[----:B------:R-:W-:Y:S01]  /*6360*/  VIADD R7, R7, 0x1 ;  /* 0x0000000107077836 */ /* 0x000fe20000000000 */
[----:B------:R-:W-:Y:S01]  /*6370*/  R2UR UR10, R24 ;  /* 0x00000000180a72ca */ /* 0x000fe200000e0000 */
[----:B------:R-:W-:Y:S01]  /*6380*/  UIADD3.X UR27, URZ, UR25, URZ, UP1, !UPT ;  /* 0x000000193f1b7290 */ /* 0x000fe20008ffe43f */
[----:B------:R-:W-:Y:S01]  /*6390*/  R2UR UR12, R6 ;  /* 0x00000000060c72ca */ /* 0x000fe200000e0000 */
[----:B------:R-:W-:Y:S01]  /*63a0*/  UMOV UR14, 0x0 ;  /* 0x00000000000e7882 */ /* 0x000fe20000000000 */
[----:B------:R-:W-:Y:S01]  /*63b0*/  R2UR UR20, R20 ;  /* 0x00000000141472ca */ /* 0x000fe200000e0000 */
[----:B------:R-:W-:Y:S01]  /*63c0*/  UMOV UR15, 0x10000000 ;  /* 0x10000000000f7882 */ /* 0x000fe20000000000 */
[----:B------:R-:W-:Y:S01]  /*63d0*/  ISETP.GT.AND P1, PT, R4, 0x1, PT ;  /* 0x000000010400780c */ /* 0x000fe20003f24270 */
[----:B------:R-:W-:Y:S01]  /*63e0*/  UIADD3 UR16, UR5, 0x200, URZ ;  /* 0x0000020005107890 */ /* 0x000fe2000fffe03f */
[----:B------:R-:W-:Y:S01]  /*63f0*/  ISETP.NE.AND P0, PT, R7, 0xe, PT ;  /* 0x0000000e0700780c */ /* 0x000fe20003f05270 */
[----:B------:R-:W-:Y:S01]  /*6400*/  UIADD3 UR5, UR19, UR8, URZ ;  /* 0x0000000813057290 */ /* 0x000fe2000fffe03f */
[----:B------:R-:W-:Y:S01]  /*6410*/  VIADD R24, R24, 0x40 ;  /* 0x0000004018187836 */ /* 0x000fe20000000000 */
[----:B------:R-:W-:Y:S01]  /*6420*/  UMOV UR21, 0xf0000 ;  /* 0x000f000000157882 */ /* 0x000fe20000000000 */
[----:B------:R-:W-:-:S02]  /*6430*/  SEL R14, RZ, 0x1, P0 ;  /* 0x00000001ff0e7807 */ /* 0x000fc40000000000 */
[----:B------:R-:W-:Y:S01]  /*6440*/  UMOV UR8, UR16 ;  /* 0x0000001000087c82 */ /* 0x000fe20008000000 */
[----:B------:R-:W-:Y:S01]  /*6450*/  SEL R7, R7, RZ, P0 ;  /* 0x000000ff07077207 */ /* 0x000fe20000000000 */
[----:B------:R0:W-:Y:S01]  /*6460*/  UTMALDG.3D [UR8], [UR6], desc[UR14] ;  /* 0x00000e08060075b4 */ /* 0x0001e20008011000 */
[----:B------:R-:W-:Y:S01]  /*6470*/  LOP3.LUT R5, R5, R14, RZ, 0x3c, !PT ;  /* 0x0000000e05057212 */ /* 0x000fe200078e3cff */
[----:B0-----:R-:W-:Y:S01]  /*6480*/  UMOV UR11, UR20 ;  /* 0x00000014000b7c82 */ /* 0x001fe20008000000 */
[----:B------:R-:W-:Y:S02]  /*6490*/  UMOV UR8, UR5 ;  /* 0x0000000500087c82 */ /* 0x000fe40008000000 */
[----:B------:R0:W-:Y:S02]  /*64a0*/  UTMALDG.3D.MULTICAST [UR8], [UR26], UR21, desc[UR14] ;  /* 0x00000e081a0073b4 */ /* 0x0001e40008011815 */
[----:B0-----:R-:W-:Y:S05]  /*64b0*/  @P1 BRA `(.L_x_179) ;  /* 0xfffffffc00441947 */ /* 0x001fea000383ffff */
.L_x_176:
[----:B------:R-:W-:Y:S05]  /*64c0*/  BSYNC B1 ;  /* 0x0000000000017941 */ /* 0x000fea0003800000 */
.L_x_175:
[----:B------:R-:W-:Y:S01]  /*64d0*/  LOP3.LUT P1, RZ, R9, 0xff, RZ, 0xc0, !PT ;  /* 0x000000ff09ff7812 */ /* 0x000fe2000782c0ff */
[C---:B------:R-:W-:Y:S01]  /*64e0*/  IMAD.IADD R6, R10.reuse, 0x1, R3 ;  /* 0x000000010a067824 */ /* 0x040fe200078e0203 */
[----:B------:R-:W-:Y:S01]  /*64f0*/  ULDC.64 UR6, c[0x0][0x650] ;  /* 0x0001940000067ab9 */ /* 0x000fe20000000a00 */
[----:B------:R-:W-:Y:S01]  /*6500*/  ISETP.GE.U32.AND P2, PT, R10, 0xe, PT ;  /* 0x0000000e0a00780c */ /* 0x000fe20003f46070 */
[----:B------:R-:W-:Y:S01]  /*6510*/  BSSY B1, `(.L_x_180) ;  /* 0x000006d000017945 */ /* 0x000fe20003800000 */
[----:B------:R-:W-:Y:S01]  /*6520*/  IMAD.MOV.U32 R21, RZ, RZ, -0x1 ;  /* 0xffffffffff157424 */ /* 0x000fe200078e00ff */
[----:B------:R-:W-:Y:S01]  /*6530*/  ISETP.GT.U32.AND P0, PT, R6, 0xd, PT ;  /* 0x0000000d0600780c */ /* 0x000fe20003f04070 */
[----:B------:R-:W-:Y:S01]  /*6540*/  IMAD.MOV.U32 R20, RZ, RZ, -0x1 ;  /* 0xffffffffff147424 */ /* 0x000fe200078e00ff */
[----:B------:R-:W-:Y:S02]  /*6550*/  SHF.R.U32.HI R4, RZ, 0x1, R6 ;  /* 0x00000001ff047819 */ /* 0x000fe40000011606 */
[----:B------:R-:W-:-:S02]  /*6560*/  ISETP.LT.U32.AND P0, PT, R10, 0xe, P0 ;  /* 0x0000000e0a00780c */ /* 0x000fc40000701070 */
[----:B------:R-:W-:Y:S01]  /*6570*/  PRMT R9, RZ, 0x7610, R9 ;  /* 0x00007610ff097816 */ /* 0x000fe20000000009 */
[----:B------:R-:W0:Y:S01]  /*6580*/  @P1 S2R R14, SR_CgaCtaId ;  /* 0x00000000000e1919 */ /* 0x000e220000008800 */
[----:B------:R-:W-:Y:S01]  /*6590*/  @P1 MOV R3, 0x400 ;  /* 0x0000040000031802 */ /* 0x000fe20000000f00 */
[----:B------:R-:W-:-:S05]  /*65a0*/  IMAD.WIDE.U32 R4, R4, -0x6db6db6d, RZ ;  /* 0x9249249304047825 */ /* 0x000fca00078e00ff */
[----:B------:R-:W-:Y:S02]  /*65b0*/  SHF.R.U32.HI R5, RZ, 0x2, R5 ;  /* 0x00000002ff057819 */ /* 0x000fe40000011605 */
[----:B------:R-:W-:Y:S02]  /*65c0*/  PRMT R4, RZ, 0x7610, R4 ;  /* 0x00007610ff047816 */ /* 0x000fe40000000004 */
[----:B0-----:R-:W-:-:S04]  /*65d0*/  @P1 LEA R3, R14, R3, 0x18 ;  /* 0x000000030e031211 */ /* 0x001fc800078ec0ff */
[----:B------:R0:W-:Y:S01]  /*65e0*/  @P1 SYNCS.ARRIVE.TRANS64.A1T0 RZ, [R3+URZ+0xf8], RZ ;  /* 0x0000f8ff03ff19a7 */ /* 0x0001e2000810003f */
[----:B------:R-:W-:-:S04]  /*65f0*/  IADD3 R16, P1, R16, UR22, RZ ;  /* 0x0000001610107c10 */ /* 0x000fc8000ff3e0ff */
[----:B------:R-:W-:Y:S02]  /*6600*/  IADD3.X R17, R17, UR13, RZ, P1, !PT ;  /* 0x0000000d11117c10 */ /* 0x000fe40008ffe4ff */
[----:B0-----:R-:W-:Y:S02]  /*6610*/  SEL R3, RZ, 0x1, !P0 ;  /* 0x00000001ff037807 */ /* 0x001fe40004000000 */
[----:B------:R-:W-:Y:S02]  /*6620*/  ISETP.GE.U32.AND P0, PT, R16, UR6, PT ;  /* 0x0000000610007c0c */ /* 0x000fe4000bf06070 */
[----:B------:R-:W-:Y:S01]  /*6630*/  LOP3.LUT R0, R0, R3, RZ, 0x3c, !PT ;  /* 0x0000000300007212 */ /* 0x000fe200078e3cff */
[----:B------:R-:W-:Y:S01]  /*6640*/  IMAD R3, R5, -0xe, R6 ;  /* 0xfffffff205037824 */ /* 0x000fe200078e0206 */
[----:B------:R-:W-:Y:S01]  /*6650*/  ISETP.GE.U32.AND.EX P0, PT, R17, UR7, PT, P0 ;  /* 0x0000000711007c0c */ /* 0x000fe2000bf06100 */
[----:B------:R-:W-:Y:S01]  /*6660*/  IMAD.MOV.U32 R6, RZ, RZ, -0x1 ;  /* 0xffffffffff067424 */ /* 0x000fe200078e00ff */
[----:B------:R-:W-:-:S11]  /*6670*/  @P2 LOP3.LUT R0, R0, 0x1, R5, 0x78, !PT ;  /* 0x0000000100002812 */ /* 0x000fd600078e7805 */
[----:B------:R-:W-:Y:S05]  /*6680*/  @P0 BRA `(.L_x_181) ;  /* 0x0000000400540947 */ /* 0x000fea0003800000 */
[----:B------:R-:W0:Y:S01]  /*6690*/  S2R R15, SR_CTAID.X ;  /* 0x00000000000f7919 */ /* 0x000e220000002500 */
[----:B------:R-:W-:Y:S01]  /*66a0*/  ULDC.64 UR6, c[0x0][0x628] ;  /* 0x00018a0000067ab9 */ /* 0x000fe20000000a00 */
[----:B------:R-:W-:Y:S01]  /*66b0*/  ULDC UR8, c[0x0][0x630] ;  /* 0x00018c0000087ab9 */ /* 0x000fe20000000800 */
[----:B------:R-:W-:Y:S01]  /*66c0*/  ISETP.NE.U32.AND P0, PT, RZ, UR6, PT ;  /* 0x00000006ff007c0c */ /* 0x000fe2000bf05070 */
[----:B------:R-:W1:Y:S01]  /*66d0*/  S2R R20, SR_CTAID.Y ;  /* 0x0000000000147919 */ /* 0x000e620000002600 */
[----:B------:R-:W-:Y:S01]  /*66e0*/  ULDC UR9, c[0x0][0x150] ;  /* 0x0000540000097ab9 */ /* 0x000fe20000000800 */
[----:B------:R-:W-:Y:S01]  /*66f0*/  IMAD.MOV.U32 R4, RZ, RZ, R16 ;  /* 0x000000ffff047224 */ /* 0x000fe200078e0010 */
[----:B------:R-:W-:Y:S01]  /*6700*/  ISETP.NE.AND.EX P0, PT, RZ, UR7, PT, P0 ;  /* 0x00000007ff007c0c */ /* 0x000fe2000bf05300 */
[----:B------:R-:W-:Y:S01]  /*6710*/  IMAD.MOV.U32 R5, RZ, RZ, R17 ;  /* 0x000000ffff057224 */ /* 0x000fe200078e0011 */
[----:B0-----:R-:W-:-:S11]  /*6720*/  I2FP.F32.U32 R22, R15 ;  /* 0x0000000f00167245 */ /* 0x001fd60000201000 */
[----:B------:R-:W-:Y:S05]  /*6730*/  @!P0 BRA `(.L_x_182) ;  /* 0x0000000000288947 */ /* 0x000fea0003800000 */
[----:B------:R-:W-:Y:S02]  /*6740*/  ULDC UR5, c[0x0][0x634] ;  /* 0x00018d0000057ab9 */ /* 0x000fe40000000800 */
[----:B------:R-:W-:-:S05]  /*6750*/  IADD3 R5, P0, R16, UR5, RZ ;  /* 0x0000000510057c10 */ /* 0x000fca000ff1e0ff */
[----:B------:R-:W-:-:S04]  /*6760*/  IMAD.X R21, RZ, RZ, R17, P0 ;  /* 0x000000ffff157224 */ /* 0x000fc800000e0611 */
[----:B------:R-:W-:-:S04]  /*6770*/  IMAD.WIDE.U32 R6, R21, UR6, RZ ;  /* 0x0000000615067c25 */ /* 0x000fc8000f8e00ff */
[----:B------:R-:W-:-:S04]  /*6780*/  IMAD.WIDE.U32 R6, P0, R5, UR7, R6 ;  /* 0x0000000705067c25 */ /* 0x000fc8000f800006 */
[----:B------:R-:W-:-:S04]  /*6790*/  IMAD.WIDE.U32 R4, R5, UR6, RZ ;  /* 0x0000000605047c25 */ /* 0x000fc8000f8e00ff */
[----:B------:R-:W-:Y:S01]  /*67a0*/  IMAD.MOV.U32 R4, RZ, RZ, R7 ;  /* 0x000000ffff047224 */ /* 0x000fe200078e0007 */
[----:B------:R-:W-:Y:S01]  /*67b0*/  IADD3 RZ, P1, R5, R6, RZ ;  /* 0x0000000605ff7210 */ /* 0x000fe20007f3e0ff */
[----:B------:R-:W-:-:S04]  /*67c0*/  IMAD.X R5, RZ, RZ, RZ, P0 ;  /* 0x000000ffff057224 */ /* 0x000fc800000e06ff */
[----:B------:R-:W-:-:S08]  /*67d0*/  IMAD.WIDE.U32.X R4, R21, UR7, R4, P1 ;  /* 0x0000000715047c25 */ /* 0x000fd000088e0404 */
.L_x_182:
[--C-:B------:R-:W-:Y:S01]  /*67e0*/  SHF.R.U64 R14, R4, UR8, R5.reuse ;  /* 0x00000008040e7c19 */ /* 0x100fe20008001205 */
[----:B------:R-:W-:Y:S01]  /*67f0*/  FMUL R22, R22, UR9 ;  /* 0x0000000916167c20 */ /* 0x000fe20008400000 */
[----:B------:R-:W-:Y:S01]  /*6800*/  SHF.R.U32.HI R4, RZ, UR8, R5 ;  /* 0x00000008ff047c19 */ /* 0x000fe20008011605 */
[----:B------:R-:W0:Y:S01]  /*6810*/  LDC R6, c[0x0][0x144] ;  /* 0x00005100ff067b82 */ /* 0x000e220000000800 */
[----:B------:R-:W-:Y:S01]  /*6820*/  IADD3 R5, P0, RZ, -R14, RZ ;  /* 0x8000000eff057210 */ /* 0x000fe20007f1e0ff */
[----:B------:R-:W-:Y:S01]  /*6830*/  ULDC UR5, c[0x0][0x154] ;  /* 0x0000550000057ab9 */ /* 0x000fe20000000800 */
[----:B-1----:R-:W-:Y:S01]  /*6840*/  I2FP.F32.U32 R7, R20 ;  /* 0x0000001400077245 */ /* 0x002fe20000201000 */
[----:B------:R-:W1:Y:S01]  /*6850*/  F2I.U32.TRUNC.NTZ R22, R22 ;  /* 0x0000001600167305 */ /* 0x000e62000020f000 */
[----:B------:R-:W-:Y:S01]  /*6860*/  ULDC.64 UR6, c[0x0][0x620] ;  /* 0x0001880000067ab9 */ /* 0x000fe20000000a00 */
[----:B------:R-:W-:Y:S01]  /*6870*/  IMAD.X R4, RZ, RZ, ~R4, P0 ;  /* 0x000000ffff047224 */ /* 0x000fe200000e0e04 */
[----:B------:R-:W-:Y:S01]  /*6880*/  ISETP.NE.AND P2, PT, R2, 0x1, PT ;  /* 0x000000010200780c */ /* 0x000fe20003f45270 */
[----:B------:R-:W-:Y:S01]  /*6890*/  FMUL R23, R7, UR5 ;  /* 0x0000000507177c20 */ /* 0x000fe20008400000 */
[----:B------:R-:W2:Y:S01]  /*68a0*/  LDC R25, c[0x0][0x148] ;  /* 0x00005200ff197b82 */ /* 0x000ea20000000800 */
[----:B------:R-:W-:Y:S01]  /*68b0*/  IMAD R4, R4, UR6, RZ ;  /* 0x0000000604047c24 */ /* 0x000fe2000f8e02ff */
[----:B------:R-:W-:-:S03]  /*68c0*/  ULDC UR5, c[0x0][0x618] ;  /* 0x0001860000057ab9 */ /* 0x000fc60000000800 */
[----:B------:R-:W3:Y:S01]  /*68d0*/  F2I.U32.TRUNC.NTZ R23, R23 ;  /* 0x0000001700177305 */ /* 0x000ee2000020f000 */
[C---:B------:R-:W-:Y:S02]  /*68e0*/  IMAD R7, R5.reuse, UR7, R4 ;  /* 0x0000000705077c24 */ /* 0x040fe4000f8e0204 */
[----:B------:R-:W-:Y:S01]  /*68f0*/  IMAD.WIDE.U32 R4, R5, UR6, R16 ;  /* 0x0000000605047c25 */ /* 0x000fe2000f8e0010 */
[----:B------:R-:W-:Y:S02]  /*6900*/  ULDC.64 UR6, c[0x0][0x640] ;  /* 0x0001900000067ab9 */ /* 0x000fe40000000a00 */
[----:B------:R-:W-:Y:S01]  /*6910*/  ISETP.NE.U32.AND P0, PT, RZ, UR6, PT ;  /* 0x00000006ff007c0c */ /* 0x000fe2000bf05070 */
[----:B------:R-:W-:Y:S02]  /*6920*/  IMAD.IADD R5, R5, 0x1, R7 ;  /* 0x0000000105057824 */ /* 0x000fe400078e0207 */
[----:B-1----:R-:W-:Y:S01]  /*6930*/  IMAD.MOV R22, RZ, RZ, -R22 ;  /* 0x000000ffff167224 */ /* 0x002fe200078e0a16 */
[----:B------:R-:W-:-:S02]  /*6940*/  ISETP.NE.AND.EX P0, PT, RZ, UR7, PT, P0 ;  /* 0x00000007ff007c0c */ /* 0x000fc4000bf05300 */
[----:B------:R-:W-:Y:S01]  /*6950*/  SHF.R.U64 R21, R4, UR5, R5 ;  /* 0x0000000504157c19 */ /* 0x000fe20008001205 */
[----:B0-----:R-:W-:Y:S01]  /*6960*/  IMAD R15, R6, R22, R15 ;  /* 0x00000016060f7224 */ /* 0x001fe200078e020f */
[----:B------:R-:W-:Y:S01]  /*6970*/  SHF.R.U32.HI R4, RZ, UR5, R5 ;  /* 0x00000005ff047c19 */ /* 0x000fe20008011605 */
[----:B------:R-:W-:Y:S01]  /*6980*/  ULDC UR5, c[0x0][0x608] ;  /* 0x0001820000057ab9 */ /* 0x000fe20000000800 */
[----:B---3--:R-:W-:Y:S02]  /*6990*/  IMAD.MOV R6, RZ, RZ, -R23 ;  /* 0x000000ffff067224 */ /* 0x008fe400078e0a17 */
[--C-:B------:R-:W-:Y:S02]  /*69a0*/  SHF.R.U64 R22, R21, UR5, R4.reuse ;  /* 0x0000000515167c19 */ /* 0x100fe40008001204 */
[----:B------:R-:W-:Y:S01]  /*69b0*/  SHF.R.U32.HI R5, RZ, UR5, R4 ;  /* 0x00000005ff057c19 */ /* 0x000fe20008011604 */
[----:B------:R-:W-:Y:S01]  /*69c0*/  ULDC UR5, c[0x0][0x658] ;  /* 0x0001960000057ab9 */ /* 0x000fe20000000800 */
[----:B--2---:R-:W-:-:S02]  /*69d0*/  @P2 IMAD R15, R25, R6, R20 ;  /* 0x00000006190f2224 */ /* 0x004fc400078e0214 */
[--C-:B------:R-:W-:Y:S02]  /*69e0*/  SHF.R.U64 R20, R22, UR5, R5.reuse ;  /* 0x0000000516147c19 */ /* 0x100fe40008001205 */
[----:B------:R-:W-:-:S03]  /*69f0*/  SHF.R.U32.HI R23, RZ, UR5, R5 ;  /* 0x00000005ff177c19 */ /* 0x000fc60008011605 */
[----:B------:R-:W-:Y:S02]  /*6a00*/  IMAD.MOV.U32 R6, RZ, RZ, R20 ;  /* 0x000000ffff067224 */ /* 0x000fe400078e0014 */
[----:B------:R-:W-:Y:S01]  /*6a10*/  IMAD.MOV.U32 R5, RZ, RZ, R23 ;  /* 0x000000ffff057224 */ /* 0x000fe200078e0017 */
[----:B------:R-:W-:Y:S06]  /*6a20*/  @!P0 BRA `(.L_x_183) ;  /* 0x00000000002c8947 */ /* 0x000fec0003800000 */
        /* <DEDUP_REMOVED lines=9> */
[----:B------:R-:W-:-:S04]  /*6ac0*/  IMAD.WIDE.U32.X R4, R23, UR7, R4, P1 ;  /* 0x0000000717047c25 */ /* 0x000fc800088e0404 */
[----:B------:R-:W-:-:S07]  /*6ad0*/  IMAD.MOV.U32 R6, RZ, RZ, R4 ;  /* 0x000000ffff067224 */ /* 0x000fce00078e0004 */
.L_x_183:
[----:B------:R-:W-:Y:S01]  /*6ae0*/  ULDC UR5, c[0x0][0x648] ;  /* 0x0001920000057ab9 */ /* 0x000fe20000000800 */
[----:B------:R-:W-:Y:S01]  /*6af0*/  LOP3.LUT R4, R22, UR17, RZ, 0xc0, !PT ;  /* 0x0000001116047c12 */ /* 0x000fe2000f8ec0ff */
[----:B------:R-:W-:Y:S01]  /*6b00*/  ULDC UR6, c[0x0][0x610] ;  /* 0x0001840000067ab9 */ /* 0x000fe20000000800 */
[----:B------:R-:W-:Y:S01]  /*6b10*/  SHF.R.U64 R5, R6, UR5, R5 ;  /* 0x0000000506057c19 */ /* 0x000fe20008001205 */
[----:B------:R-:W-:Y:S01]  /*6b20*/  ULDC UR5, c[0x0][0x638] ;  /* 0x00018e0000057ab9 */ /* 0x000fe20000000800 */
[----:B------:R-:W-:-:S03]  /*6b30*/  LOP3.LUT R21, R21, UR4, RZ, 0xc0, !PT ;  /* 0x0000000415157c12 */ /* 0x000fc6000f8ec0ff */
[----:B------:R-:W-:Y:S02]  /*6b40*/  IMAD.MOV R7, RZ, RZ, -R5 ;  /* 0x000000ffff077224 */ /* 0x000fe400078e0a05 */
[----:B------:R-:W-:Y:S02]  /*6b50*/  IMAD R4, R5, UR18, R4 ;  /* 0x0000001205047c24 */ /* 0x000fe4000f8e0204 */
[----:B------:R-:W-:Y:S01]  /*6b60*/  IMAD R20, R7, UR5, R20 ;  /* 0x0000000507147c24 */ /* 0x000fe2000f8e0214 */
[----:B------:R-:W-:Y:S01]  /*6b70*/  ULDC UR5, c[0x0][0x600] ;  /* 0x0001800000057ab9 */ /* 0x000fe20000000800 */
[----:B------:R-:W-:Y:S02]  /*6b80*/  IMAD R15, R4, UR6, R15 ;  /* 0x00000006040f7c24 */ /* 0x000fe4000f8e020f */
[----:B------:R-:W-:Y:S02]  /*6b90*/  IMAD R6, R20, UR5, R21 ;  /* 0x0000000514067c24 */ /* 0x000fe4000f8e0215 */
[----:B------:R-:W-:-:S03]  /*6ba0*/  IMAD.MOV.U32 R4, RZ, RZ, 0x1 ;  /* 0x00000001ff047424 */ /* 0x000fc600078e00ff */
[----:B------:R-:W-:Y:S02]  /*6bb0*/  SEL R20, R6, R15, !P2 ;  /* 0x0000000f06147207 */ /* 0x000fe40005000000 */
[----:B------:R-:W-:Y:S01]  /*6bc0*/  SEL R21, R15, R6, !P2 ;  /* 0x000000060f157207 */ /* 0x000fe20005000000 */
[----:B------:R-:W-:-:S07]  /*6bd0*/  IMAD.MOV.U32 R6, RZ, RZ, R14 ;  /* 0x000000ffff067224 */ /* 0x000fce00078e000e */
.L_x_181:
[----:B------:R-:W-:Y:S05]  /*6be0*/  BSYNC B1 ;  /* 0x0000000000017941 */ /* 0x000fea0003800000 */
.L_x_180:
[----:B------:R-:W-:-:S13]  /*6bf0*/  LOP3.LUT P0, RZ, R4, 0xff, RZ, 0xc0, !PT ;  /* 0x000000ff04ff7812 */ /* 0x000fda000780c0ff */
[----:B------:R-:W-:Y:S05]  /*6c00*/  @P0 BRA `(.L_x_184) ;  /* 0xfffffff4003c0947 */ /* 0x000fea000383ffff */
[----:B------:R-:W-:Y:S05]  /*6c10*/  BSYNC B0 ;  /* 0x0000000000007941 */ /* 0x000fea0003800000 */
.L_x_173:
[----:B------:R-:W-:-:S03]  /*6c20*/  UMOV UR5, 0xffffffff ;  /* 0xffffffff00057882 */ /* 0x000fc60000000000 */
[----:B------:R-:W-:Y:S05]  /*6c30*/  BRA.DIV UR5, `(.L_x_185) ;  /* 0x0000000a057c7947 */ /* 0x000fea000b800000 */
[----:B------:R-:W-:-:S13]  /*6c40*/  ELECT P6, URZ, PT ;  /* 0x00000000003f782f */ /* 0x000fda00038c0000 */
.L_x_209:
[----:B------:R-:W-:Y:S04]  /*6c50*/  BSSY B0, `(.L_x_186) ;  /* 0x0000085000007945 */ /* 0x000fe80003800000 */
[----:B------:R-:W-:Y:S05]  /*6c60*/  @!P6 BRA `(.L_x_187) ;  /* 0x00000008000ce947 */ /* 0x000fea0003800000 */
[----:B------:R-:W-:-:S04]  /*6c70*/  LOP3.LUT R19, R19, 0x2, RZ, 0xfc, !PT ;  /* 0x0000000213137812 */ /* 0x000fc800078efcff */
[----:B------:R-:W-:-:S13]  /*6c80*/  ISETP.NE.AND P0, PT, R19, 0x3, PT ;  /* 0x000000031300780c */ /* 0x000fda0003f05270 */
[----:B------:R-:W-:Y:S05]  /*6c90*/  @!P0 BRA `(.L_x_188) ;  /* 0x0000000000048947 */ /* 0x000fea0003800000 */
[----:B------:R-:W-:Y:S01]  /*6ca0*/  BPT.TRAP 0x1 ;  /* 0x000000040000795c */ /* 0x000fe20000300000 */
.L_x_188:
[----:B------:R-:W0:Y:S01]  /*6cb0*/  S2R R5, SR_CgaCtaId ;  /* 0x0000000000057919 */ /* 0x000e220000008800 */
[----:B------:R-:W-:Y:S02]  /*6cc0*/  MOV R2, 0x400 ;  /* 0x0000040000027802 */ /* 0x000fe40000000f00 */
[----:B------:R-:W-:Y:S02]  /*6cd0*/  SHF.L.U32 R4, R0, 0x1f, RZ ;  /* 0x0000001f00047819 */ /* 0x000fe400000006ff */
[----:B0-----:R-:W-:-:S05]  /*6ce0*/  LEA R2, R5, R2, 0x18 ;  /* 0x0000000205027211 */ /* 0x001fca00078ec0ff */
[----:B------:R-:W-:-:S04]  /*6cf0*/  VIADD R2, R2, 0x70 ;  /* 0x0000007002027836 */ /* 0x000fc80000000000 */
[C---:B------:R-:W-:Y:S02]  /*6d00*/  IMAD R7, R3.reuse, 0x8, R2 ;  /* 0x0000000803077824 */ /* 0x040fe400078e0202 */
[----:B------:R-:W-:Y:S02]  /*6d10*/  VIADD R3, R3, 0x1 ;  /* 0x0000000103037836 */ /* 0x000fe40000000000 */
[----:B------:R-:W0:Y:S03]  /*6d20*/  SYNCS.PHASECHK.TRANS64.TRYWAIT P0, [R7+URZ], R4 ;  /* 0x00000004070075a7 */ /* 0x000e26000800017f */
[----:B------:R-:W-:-:S04]  /*6d30*/  ISETP.NE.AND P1, PT, R3, 0xe, PT ;  /* 0x0000000e0300780c */ /* 0x000fc80003f25270 */
[----:B------:R-:W-:Y:S02]  /*6d40*/  SEL R5, RZ, 0x1, P1 ;  /* 0x00000001ff057807 */ /* 0x000fe40000800000 */
[----:B------:R-:W-:Y:S02]  /*6d50*/  SEL R3, R3, RZ, P1 ;  /* 0x000000ff03037207 */ /* 0x000fe40000800000 */
[----:B------:R-:W-:-:S03]  /*6d60*/  LOP3.LUT R6, R0, R5, RZ, 0x3c, !PT ;  /* 0x0000000500067212 */ /* 0x000fc600078e3cff */
[----:B------:R-:W-:Y:S01]  /*6d70*/  IMAD R8, R3, 0x8, R2 ;  /* 0x0000000803087824 */ /* 0x000fe200078e0202 */
[----:B------:R-:W-:Y:S01]  /*6d80*/  SHF.L.U32 R5, R6, 0x1f, RZ ;  /* 0x0000001f06057819 */ /* 0x000fe200000006ff */
[----:B0-----:R-:W-:Y:S06]  /*6d90*/  @!P0 BRA `(.L_x_189) ;  /* 0x0000000800448947 */ /* 0x001fec0003800000 */
.L_x_210:
[----:B------:R-:W1:Y:S01]  /*6da0*/  SYNCS.PHASECHK.TRANS64.TRYWAIT P0, [R8+URZ], R5 ;  /* 0x00000005080075a7 */ /* 0x000e62000800017f */
[----:B------:R-:W-:-:S05]  /*6db0*/  VIADD R0, R3, 0x1 ;  /* 0x0000000103007836 */ /* 0x000fca0000000000 */
[----:B------:R-:W-:-:S04]  /*6dc0*/  ISETP.NE.AND P1, PT, R0, 0xe, PT ;  /* 0x0000000e0000780c */ /* 0x000fc80003f25270 */
[----:B------:R-:W-:Y:S02]  /*6dd0*/  SEL R3, RZ, 0x1, P1 ;  /* 0x00000001ff037807 */ /* 0x000fe40000800000 */
[----:B0-----:R-:W-:Y:S02]  /*6de0*/  SEL R7, R0, RZ, P1 ;  /* 0x000000ff00077207 */ /* 0x001fe40000800000 */
[----:B------:R-:W-:-:S03]  /*6df0*/  LOP3.LUT R6, R6, R3, RZ, 0x3c, !PT ;  /* 0x0000000306067212 */ /* 0x000fc600078e3cff */
[----:B------:R-:W-:Y:S01]  /*6e00*/  IMAD R9, R7, 0x8, R2 ;  /* 0x0000000807097824 */ /* 0x000fe200078e0202 */
[----:B------:R-:W-:Y:S01]  /*6e10*/  SHF.L.U32 R4, R6, 0x1f, RZ ;  /* 0x0000001f06047819 */ /* 0x000fe200000006ff */
[----:B-1----:R-:W-:Y:S06]  /*6e20*/  @!P0 BRA `(.L_x_190) ;  /* 0x0000000800348947 */ /* 0x002fec0003800000 */
.L_x_211:
[----:B------:R-:W1:Y:S01]  /*6e30*/  SYNCS.PHASECHK.TRANS64.TRYWAIT P0, [R9+URZ], R4 ;  /* 0x00000004090075a7 */ /* 0x000e62000800017f */
[----:B------:R-:W-:-:S05]  /*6e40*/  VIADD R0, R7, 0x1 ;  /* 0x0000000107007836 */ /* 0x000fca0000000000 */
[----:B------:R-:W-:-:S04]  /*6e50*/  ISETP.NE.AND P1, PT, R0, 0xe, PT ;  /* 0x0000000e0000780c */ /* 0x000fc80003f25270 */
[----:B------:R-:W-:Y:S02]  /*6e60*/  SEL R3, RZ, 0x1, P1 ;  /* 0x00000001ff037807 */ /* 0x000fe40000800000 */
[----:B------:R-:W-:Y:S02]  /*6e70*/  SEL R7, R0, RZ, P1 ;  /* 0x000000ff00077207 */ /* 0x000fe40000800000 */
[----:B------:R-:W-:-:S03]  /*6e80*/  LOP3.LUT R6, R6, R3, RZ, 0x3c, !PT ;  /* 0x0000000306067212 */ /* 0x000fc600078e3cff */
[----:B0-----:R-:W-:Y:S01]  /*6e90*/  IMAD R8, R7, 0x8, R2 ;  /* 0x0000000807087824 */ /* 0x001fe200078e0202 */
[----:B------:R-:W-:Y:S01]  /*6ea0*/  SHF.L.U32 R5, R6, 0x1f, RZ ;  /* 0x0000001f06057819 */ /* 0x000fe200000006ff */
[----:B-1----:R-:W-:Y:S06]  /*6eb0*/  @!P0 BRA `(.L_x_191) ;  /* 0x0000000800248947 */ /* 0x002fec0003800000 */
.L_x_212:
        /* <DEDUP_REMOVED lines=9> */
.L_x_213:
        /* <DEDUP_REMOVED lines=9> */
.L_x_214:
        /* <DEDUP_REMOVED lines=9> */
.L_x_215:
        /* <DEDUP_REMOVED lines=9> */
.L_x_216:
        /* <DEDUP_REMOVED lines=9> */
.L_x_217:
        /* <DEDUP_REMOVED lines=9> */
.L_x_218:
        /* <DEDUP_REMOVED lines=9> */
.L_x_219:
        /* <DEDUP_REMOVED lines=9> */
.L_x_220:
[----:B------:R-:W1:Y:S01]  /*7340*/  SYNCS.PHASECHK.TRANS64.TRYWAIT P0, [R8+URZ], R5 ;  /* 0x00000005080075a7 */ /* 0x000e62000800017f */
[----:B------:R-:W-:-:S05]  /*7350*/  VIADD R0, R7, 0x1 ;  /* 0x0000000107007836 */ /* 0x000fca0000000000 */
[----:B------:R-:W-:-:S04]  /*7360*/  ISETP.NE.AND P1, PT, R0, 0xe, PT ;  /* 0x0000000e0000780c */ /* 0x000fc80003f25270 */
[----:B------:R-:W-:Y:S02]  /*7370*/  SEL R3, RZ, 0x1, P1 ;  /* 0x00000001ff037807 */ /* 0x000fe40000800000 */
[----:B------:R-:W-:Y:S02]  /*7380*/  SEL R7, R0, RZ, P1 ;  /* 0x000000ff00077207 */ /* 0x000fe40000800000 */
[----:B0-----:R-:W-:-:S03]  /*7390*/  LOP3.LUT R9, R6, R3, RZ, 0x3c, !PT ;  /* 0x0000000306097212 */ /* 0x001fc600078e3cff */
[----:B------:R-:W-:Y:S01]  /*73a0*/  IMAD R11, R7, 0x8, R2 ;  /* 0x00000008070b7824 */ /* 0x000fe200078e0202 */
[----:B------:R-:W-:Y:S01]  /*73b0*/  SHF.L.U32 R6, R9, 0x1f, RZ ;  /* 0x0000001f09067819 */ /* 0x000fe200000006ff */
[----:B-1----:R-:W-:Y:S06]  /*73c0*/  @!P0 BRA `(.L_x_200) ;  /* 0x0000000400948947 */ /* 0x002fec0003800000 */
.L_x_221:
[----:B------:R-:W1:Y:S01]  /*73d0*/  SYNCS.PHASECHK.TRANS64.TRYWAIT P0, [R11+URZ], R6 ;  /* 0x000000060b0075a7 */ /* 0x000e62000800017f */
[----:B------:R-:W-:-:S05]  /*73e0*/  VIADD R0, R7, 0x1 ;  /* 0x0000000107007836 */ /* 0x000fca0000000000 */
[----:B------:R-:W-:-:S04]  /*73f0*/  ISETP.NE.AND P1, PT, R0, 0xe, PT ;  /* 0x0000000e0000780c */ /* 0x000fc80003f25270 */
[----:B------:R-:W-:Y:S02]  /*7400*/  SEL R4, RZ, 0x1, P1 ;  /* 0x00000001ff047807 */ /* 0x000fe40000800000 */
[----:B------:R-:W-:Y:S02]  /*7410*/  SEL R3, R0, RZ, P1 ;  /* 0x000000ff00037207 */ /* 0x000fe40000800000 */
[----:B------:R-:W-:Y:S01]  /*7420*/  LOP3.LUT R0, R9, R4, RZ, 0x3c, !PT ;  /* 0x0000000409007212 */ /* 0x000fe200078e3cff */
[----:B-1----:R-:W-:Y:S06]  /*7430*/  @!P0 BRA `(.L_x_201) ;  /* 0x00000004008c8947 */ /* 0x002fec0003800000 */
.L_x_222:
[----:B------:R-:W-:Y:S01]  /*7440*/  IMAD R3, R3, 0x8, R2 ;  /* 0x0000000803037824 */ /* 0x000fe200078e0202 */
[----:B------:R-:W-:-:S07]  /*7450*/  SHF.L.U32 R0, R0, 0x1f, RZ ;  /* 0x0000001f00007819 */ /* 0x000fce00000006ff */
.L_x_202:
[----:B--2---:R2:W3:Y:S02]  /*7460*/  SYNCS.PHASECHK.TRANS64.TRYWAIT P0, [R3+URZ], R0 ;  /* 0x00000000030075a7 */ /* 0x0044e4000800017f */
[----:B---3--:R-:W-:Y:S05]  /*7470*/  @!P0 NANOSLEEP.SYNCS 0x989680 ;  /* 0x009896800000895d */ /* 0x008fea0003900000 */
[----:B------:R-:W3:Y:S02]  /*7480*/  @!P0 SYNCS.PHASECHK.TRANS64 P0, [R3+URZ], R0 ;  /* 0x00000000030085a7 */ /* 0x000ee4000800007f */
[----:B---3--:R-:W-:Y:S05]  /*7490*/  @!P0 BRA `(.L_x_202) ;  /* 0xfffffffc00f08947 */ /* 0x008fea000383ffff */
.L_x_187:
[----:B------:R-:W-:Y:S05]  /*74a0*/  BSYNC B0 ;  /* 0x0000000000007941 */ /* 0x000fea0003800000 */
.L_x_186:
[----:B------:R-:W-:Y:S05]  /*74b0*/  EXIT ;  /* 0x000000000000794d */ /* 0x000fea0003800000 */
.L_x_22:
[----:B---3--:R3:W4:Y:S02]  /*74c0*/  SYNCS.PHASECHK.TRANS64.TRYWAIT P1, [R3+URZ], R0 ;  /* 0x00000000030075a7 */ /* 0x008724000802017f */
[----:B----4-:R-:W-:Y:S05]  /*74d0*/  @!P1 NANOSLEEP.SYNCS 0x989680 ;  /* 0x009896800000995d */ /* 0x010fea0003900000 */
[----:B------:R-:W4:Y:S02]  /*74e0*/  @!P1 SYNCS.PHASECHK.TRANS64 P1, [R3+URZ], R0 ;  /* 0x00000000030095a7 */ /* 0x000f24000802007f */
[----:B----4-:R-:W-:Y:S05]  /*74f0*/  @!P1 BRA `(.L_x_22) ;  /* 0xfffffffc00f09947 */ /* 0x010fea000383ffff */
[----:B------:R-:W-:Y:S05]  /*7500*/  BRA `(.L_x_21) ;  /* 0xffffffa000647947 */ /* 0x000fea000383ffff */
.L_x_27:
[----:B-1----:R1:W2:Y:S02]  /*7510*/  SYNCS.PHASECHK.TRANS64.TRYWAIT P1, [R5+URZ], R4 ;  /* 0x00000004050075a7 */ /* 0x0022a4000802017f */
[----:B--2---:R-:W-:Y:S05]  /*7520*/  @!P1 NANOSLEEP.SYNCS 0x989680 ;  /* 0x009896800000995d */ /* 0x004fea0003900000 */
[----:B------:R-:W2:Y:S02]  /*7530*/  @!P1 SYNCS.PHASECHK.TRANS64 P1, [R5+URZ], R4 ;  /* 0x00000004050095a7 */ /* 0x000ea4000802007f */
[----:B--2---:R-:W-:Y:S05]  /*7540*/  @!P1 BRA `(.L_x_27) ;  /* 0xfffffffc00f09947 */ /* 0x004fea000383ffff */
[----:B------:R-:W-:Y:S05]  /*7550*/  BRA `(.L_x_26) ;  /* 0xffffffa400147947 */ /* 0x000fea000383ffff */
.L_x_174:
[----:B------:R-:W-:Y:S01]  /*7560*/  BSSY B1, `(.L_x_203) ;  /* 0x0000006000017945 */ /* 0x000fe20003800000 */
[----:B------:R-:W-:-:S07]  /*7570*/  IMAD.MOV.U32 R15, RZ, RZ, -0x1 ;  /* 0xffffffffff0f7424 */ /* 0x000fce00078e00ff */
[----:B------:R-:W-:Y:S05]  /*7580*/  WARPSYNC.COLLECTIVE R15, `(.L_x_204) ;  /* 0x000000000f0c7348 */ /* 0x000fea0003c00000 */
[----:B------:R-:W-:Y:S02]  /*7590*/  ELECT P6, UR62, PT ;  /* 0x00000000003e782f */ /* 0x000fe400038c0000 */
[----:B------:R-:W-:Y:S01]  /*75a0*/  MOV R14, UR62 ;  /* 0x0000003e000e7c02 */ /* 0x000fe20008000f00 */
[----:B------:R-:W-:Y:S10]  /*75b0*/  ENDCOLLECTIVE ;  /* 0x000000000000791b */ /* 0x000ff40003800000 */
.L_x_204:
[----:B------:R-:W-:Y:S05]  /*75c0*/  BSYNC B1 ;  /* 0x0000000000017941 */ /* 0x000fea0003800000 */
.L_x_203:
[----:B------:R-:W-:Y:S05]  /*75d0*/  BRA `(.L_x_205) ;  /* 0xffffffe800d47947 */ /* 0x000fea000383ffff */
.L_x_177:
[----:B-1----:R1:W2:Y:S02]  /*75e0*/  SYNCS.PHASECHK.TRANS64.TRYWAIT P0, [R23+URZ+0x70], R14 ;  /* 0x0000700e170075a7 */ /* 0x0022a4000800017f */
[----:B--2---:R-:W-:Y:S05]  /*75f0*/  @!P0 NANOSLEEP.SYNCS 0x989680 ;  /* 0x009896800000895d */ /* 0x004fea0003900000 */
[----:B------:R-:W2:Y:S02]  /*7600*/  @!P0 SYNCS.PHASECHK.TRANS64 P0, [R23+URZ+0x70], R14 ;  /* 0x0000700e170085a7 */ /* 0x000ea4000800007f */
[----:B--2---:R-:W-:Y:S05]  /*7610*/  @!P0 BRA `(.L_x_177) ;  /* 0xfffffffc00f08947 */ /* 0x004fea000383ffff */
[----:B------:R-:W-:Y:S05]  /*7620*/  BRA `(.L_x_206) ;  /* 0xffffffec000c7947 */ /* 0x000fea000383ffff */
.L_x_185:
[----:B------:R-:W-:Y:S01]  /*7630*/  BSSY B0, `(.L_x_207) ;  /* 0x0000006000007945 */ /* 0x000fe20003800000 */
[----:B------:R-:W-:-:S07]  /*7640*/  IMAD.MOV.U32 R15, RZ, RZ, -0x1 ;  /* 0xffffffffff0f7424 */ /* 0x000fce00078e00ff */
[----:B------:R-:W-:Y:S05]  /*7650*/  WARPSYNC.COLLECTIVE R15, `(.L_x_208) ;  /* 0x000000000f0c7348 */ /* 0x000fea0003c00000 */
[----:B------:R-:W-:Y:S02]  /*7660*/  ELECT P6, UR62, PT ;  /* 0x00000000003e782f */ /* 0x000fe400038c0000 */
[----:B------:R-:W-:Y:S01]  /*7670*/  MOV R14, UR62 ;  /* 0x0000003e000e7c02 */ /* 0x000fe20008000f00 */
[----:B------:R-:W-:Y:S10]  /*7680*/  ENDCOLLECTIVE ;  /* 0x000000000000791b */ /* 0x000ff40003800000 */
.L_x_208:
[----:B------:R-:W-:Y:S05]  /*7690*/  BSYNC B0 ;  /* 0x0000000000007941 */ /* 0x000fea0003800000 */
.L_x_207:
[----:B------:R-:W-:Y:S05]  /*76a0*/  BRA `(.L_x_209) ;  /* 0xfffffff400687947 */ /* 0x000fea000383ffff */
.L_x_189:
[----:B0-----:R0:W1:Y:S02]  /*76b0*/  SYNCS.PHASECHK.TRANS64.TRYWAIT P0, [R7+URZ], R4 ;  /* 0x00000004070075a7 */ /* 0x001064000800017f */
[----:B-1----:R-:W-:Y:S05]  /*76c0*/  @!P0 NANOSLEEP.SYNCS 0x989680 ;  /* 0x009896800000895d */ /* 0x002fea0003900000 */
[----:B------:R-:W1:Y:S02]  /*76d0*/  @!P0 SYNCS.PHASECHK.TRANS64 P0, [R7+URZ], R4 ;  /* 0x00000004070085a7 */ /* 0x000e64000800007f */
[----:B-1----:R-:W-:Y:S05]  /*76e0*/  @!P0 BRA `(.L_x_189) ;  /* 0xfffffffc00f08947 */ /* 0x002fea000383ffff */
[----:B------:R-:W-:Y:S05]  /*76f0*/  BRA `(.L_x_210) ;  /* 0xfffffff400a87947 */ /* 0x000fea000383ffff */
.L_x_190:
[----:B0-----:R0:W1:Y:S02]  /*7700*/  SYNCS.PHASECHK.TRANS64.TRYWAIT P0, [R8+URZ], R5 ;  /* 0x00000005080075a7 */ /* 0x001064000800017f */
[----:B-1----:R-:W-:Y:S05]  /*7710*/  @!P0 NANOSLEEP.SYNCS 0x989680 ;  /* 0x009896800000895d */ /* 0x002fea0003900000 */
[----:B------:R-:W1:Y:S02]  /*7720*/  @!P0 SYNCS.PHASECHK.TRANS64 P0, [R8+URZ], R5 ;  /* 0x00000005080085a7 */ /* 0x000e64000800007f */
[----:B-1----:R-:W-:Y:S05]  /*7730*/  @!P0 BRA `(.L_x_190) ;  /* 0xfffffffc00f08947 */ /* 0x002fea000383ffff */
[----:B------:R-:W-:Y:S05]  /*7740*/  BRA `(.L_x_211) ;  /* 0xfffffff400b87947 */ /* 0x000fea000383ffff */
.L_x_191:
[----:B0-----:R0:W1:Y:S02]  /*7750*/  SYNCS.PHASECHK.TRANS64.TRYWAIT P0, [R9+URZ], R4 ;  /* 0x00000004090075a7 */ /* 0x001064000800017f */
[----:B-1----:R-:W-:Y:S05]  /*7760*/  @!P0 NANOSLEEP.SYNCS 0x989680 ;  /* 0x009896800000895d */ /* 0x002fea0003900000 */
[----:B------:R-:W1:Y:S02]  /*7770*/  @!P0 SYNCS.PHASECHK.TRANS64 P0, [R9+URZ], R4 ;  /* 0x00000004090085a7 */ /* 0x000e64000800007f */
[----:B-1----:R-:W-:Y:S05]  /*7780*/  @!P0 BRA `(.L_x_191) ;  /* 0xfffffffc00f08947 */ /* 0x002fea000383ffff */
[----:B------:R-:W-:Y:S05]  /*7790*/  BRA `(.L_x_212) ;  /* 0xfffffff400c87947 */ /* 0x000fea000383ffff */
.L_x_192:
[----:B0-----:R0:W1:Y:S02]  /*77a0*/  SYNCS.PHASECHK.TRANS64.TRYWAIT P0, [R8+URZ], R5 ;  /* 0x00000005080075a7 */ /* 0x001064000800017f */
[----:B-1----:R-:W-:Y:S05]  /*77b0*/  @!P0 NANOSLEEP.SYNCS 0x989680 ;  /* 0x009896800000895d */ /* 0x002fea0003900000 */
[----:B------:R-:W1:Y:S02]  /*77c0*/  @!P0 SYNCS.PHASECHK.TRANS64 P0, [R8+URZ], R5 ;  /* 0x00000005080085a7 */ /* 0x000e64000800007f */
[----:B-1----:R-:W-:Y:S05]  /*77d0*/  @!P0 BRA `(.L_x_192) ;  /* 0xfffffffc00f08947 */ /* 0x002fea000383ffff */
[----:B------:R-:W-:Y:S05]  /*77e0*/  BRA `(.L_x_213) ;  /* 0xfffffff400d87947 */ /* 0x000fea000383ffff */
.L_x_193:
[----:B0-----:R0:W1:Y:S02]  /*77f0*/  SYNCS.PHASECHK.TRANS64.TRYWAIT P0, [R9+URZ], R4 ;  /* 0x00000004090075a7 */ /* 0x001064000800017f */
[----:B-1----:R-:W-:Y:S05]  /*7800*/  @!P0 NANOSLEEP.SYNCS 0x989680 ;  /* 0x009896800000895d */ /* 0x002fea0003900000 */
[----:B------:R-:W1:Y:S02]  /*7810*/  @!P0 SYNCS.PHASECHK.TRANS64 P0, [R9+URZ], R4 ;  /* 0x00000004090085a7 */ /* 0x000e64000800007f */
[----:B-1----:R-:W-:Y:S05]  /*7820*/  @!P0 BRA `(.L_x_193) ;  /* 0xfffffffc00f08947 */ /* 0x002fea000383ffff */
[----:B------:R-:W-:Y:S05]  /*7830*/  BRA `(.L_x_214) ;  /* 0xfffffff400e87947 */ /* 0x000fea000383ffff */
.L_x_194:
[----:B0-----:R0:W1:Y:S02]  /*7840*/  SYNCS.PHASECHK.TRANS64.TRYWAIT P0, [R8+URZ], R5 ;  /* 0x00000005080075a7 */ /* 0x001064000800017f */
[----:B-1----:R-:W-:Y:S05]  /*7850*/  @!P0 NANOSLEEP.SYNCS 0x989680 ;  /* 0x009896800000895d */ /* 0x002fea0003900000 */
[----:B------:R-:W1:Y:S02]  /*7860*/  @!P0 SYNCS.PHASECHK.TRANS64 P0, [R8+URZ], R5 ;  /* 0x00000005080085a7 */ /* 0x000e64000800007f */
[----:B-1----:R-:W-:Y:S05]  /*7870*/  @!P0 BRA `(.L_x_194) ;  /* 0xfffffffc00f08947 */ /* 0x002fea000383ffff */
[----:B------:R-:W-:Y:S05]  /*7880*/  BRA `(.L_x_215) ;  /* 0xfffffff400f87947 */ /* 0x000fea000383ffff */
.L_x_195:
[----:B0-----:R0:W1:Y:S02]  /*7890*/  SYNCS.PHASECHK.TRANS64.TRYWAIT P0, [R9+URZ], R4 ;  /* 0x00000004090075a7 */ /* 0x001064000800017f */
[----:B-1----:R-:W-:Y:S05]  /*78a0*/  @!P0 NANOSLEEP.SYNCS 0x989680 ;  /* 0x009896800000895d */ /* 0x002fea0003900000 */
[----:B------:R-:W1:Y:S02]  /*78b0*/  @!P0 SYNCS.PHASECHK.TRANS64 P0, [R9+URZ], R4 ;  /* 0x00000004090085a7 */ /* 0x000e64000800007f */
[----:B-1----:R-:W-:Y:S05]  /*78c0*/  @!P0 BRA `(.L_x_195) ;  /* 0xfffffffc00f08947 */ /* 0x002fea000383ffff */
[----:B------:R-:W-:Y:S05]  /*78d0*/  BRA `(.L_x_216) ;  /* 0xfffffff800087947 */ /* 0x000fea000383ffff */
.L_x_196:
[----:B0-----:R0:W1:Y:S02]  /*78e0*/  SYNCS.PHASECHK.TRANS64.TRYWAIT P0, [R8+URZ], R5 ;  /* 0x00000005080075a7 */ /* 0x001064000800017f */
[----:B-1----:R-:W-:Y:S05]  /*78f0*/  @!P0 NANOSLEEP.SYNCS 0x989680 ;  /* 0x009896800000895d */ /* 0x002fea0003900000 */
[----:B------:R-:W1:Y:S02]  /*7900*/  @!P0 SYNCS.PHASECHK.TRANS64 P0, [R8+URZ], R5 ;  /* 0x00000005080085a7 */ /* 0x000e64000800007f */
[----:B-1----:R-:W-:Y:S05]  /*7910*/  @!P0 BRA `(.L_x_196) ;  /* 0xfffffffc00f08947 */ /* 0x002fea000383ffff */
[----:B------:R-:W-:Y:S05]  /*7920*/  BRA `(.L_x_217) ;  /* 0xfffffff800187947 */ /* 0x000fea000383ffff */
.L_x_197:
[----:B0-----:R0:W1:Y:S02]  /*7930*/  SYNCS.PHASECHK.TRANS64.TRYWAIT P0, [R9+URZ], R4 ;  /* 0x00000004090075a7 */ /* 0x001064000800017f */
[----:B-1----:R-:W-:Y:S05]  /*7940*/  @!P0 NANOSLEEP.SYNCS 0x989680 ;  /* 0x009896800000895d */ /* 0x002fea0003900000 */
[----:B------:R-:W1:Y:S02]  /*7950*/  @!P0 SYNCS.PHASECHK.TRANS64 P0, [R9+URZ], R4 ;  /* 0x00000004090085a7 */ /* 0x000e64000800007f */
[----:B-1----:R-:W-:Y:S05]  /*7960*/  @!P0 BRA `(.L_x_197) ;  /* 0xfffffffc00f08947 */ /* 0x002fea000383ffff */
[----:B------:R-:W-:Y:S05]  /*7970*/  BRA `(.L_x_218) ;  /* 0xfffffff800287947 */ /* 0x000fea000383ffff */
.L_x_198:
[----:B0-----:R0:W1:Y:S02]  /*7980*/  SYNCS.PHASECHK.TRANS64.TRYWAIT P0, [R8+URZ], R5 ;  /* 0x00000005080075a7 */ /* 0x001064000800017f */
[----:B-1----:R-:W-:Y:S05]  /*7990*/  @!P0 NANOSLEEP.SYNCS 0x989680 ;  /* 0x009896800000895d */ /* 0x002fea0003900000 */
[----:B------:R-:W1:Y:S02]  /*79a0*/  @!P0 SYNCS.PHASECHK.TRANS64 P0, [R8+URZ], R5 ;  /* 0x00000005080085a7 */ /* 0x000e64000800007f */
[----:B-1----:R-:W-:Y:S05]  /*79b0*/  @!P0 BRA `(.L_x_198) ;  /* 0xfffffffc00f08947 */ /* 0x002fea000383ffff */
[----:B------:R-:W-:Y:S05]  /*79c0*/  BRA `(.L_x_219) ;  /* 0xfffffff800387947 */ /* 0x000fea000383ffff */
.L_x_199:
[----:B0-----:R0:W1:Y:S02]  /*79d0*/  SYNCS.PHASECHK.TRANS64.TRYWAIT P0, [R9+URZ], R4 ;  /* 0x00000004090075a7 */ /* 0x001064000800017f */
[----:B-1----:R-:W-:Y:S05]  /*79e0*/  @!P0 NANOSLEEP.SYNCS 0x989680 ;  /* 0x009896800000895d */ /* 0x002fea0003900000 */
[----:B------:R-:W1:Y:S02]  /*79f0*/  @!P0 SYNCS.PHASECHK.TRANS64 P0, [R9+URZ], R4 ;  /* 0x00000004090085a7 */ /* 0x000e64000800007f */
[----:B-1----:R-:W-:Y:S05]  /*7a00*/  @!P0 BRA `(.L_x_199) ;  /* 0xfffffffc00f08947 */ /* 0x002fea000383ffff */
[----:B------:R-:W-:Y:S05]  /*7a10*/  BRA `(.L_x_220) ;  /* 0xfffffff800487947 */ /* 0x000fea000383ffff */
.L_x_200:
[----:B0-----:R0:W1:Y:S02]  /*7a20*/  SYNCS.PHASECHK.TRANS64.TRYWAIT P0, [R8+URZ], R5 ;  /* 0x00000005080075a7 */ /* 0x001064000800017f */
[----:B-1----:R-:W-:Y:S05]  /*7a30*/  @!P0 NANOSLEEP.SYNCS 0x989680 ;  /* 0x009896800000895d */ /* 0x002fea0003900000 */
[----:B------:R-:W1:Y:S02]  /*7a40*/  @!P0 SYNCS.PHASECHK.TRANS64 P0, [R8+URZ], R5 ;  /* 0x00000005080085a7 */ /* 0x000e64000800007f */
[----:B-1----:R-:W-:Y:S05]  /*7a50*/  @!P0 BRA `(.L_x_200) ;  /* 0xfffffffc00f08947 */ /* 0x002fea000383ffff */
[----:B------:R-:W-:Y:S05]  /*7a60*/  BRA `(.L_x_221) ;  /* 0xfffffff800587947 */ /* 0x000fea000383ffff */
.L_x_201:
[----:B-1----:R1:W2:Y:S02]  /*7a70*/  SYNCS.PHASECHK.TRANS64.TRYWAIT P0, [R11+URZ], R6 ;  /* 0x000000060b0075a7 */ /* 0x0022a4000800017f */
[----:B--2---:R-:W-:Y:S05]  /*7a80*/  @!P0 NANOSLEEP.SYNCS 0x989680 ;  /* 0x009896800000895d */ /* 0x004fea0003900000 */
[----:B------:R-:W2:Y:S02]  /*7a90*/  @!P0 SYNCS.PHASECHK.TRANS64 P0, [R11+URZ], R6 ;  /* 0x000000060b0085a7 */ /* 0x000ea4000800007f */
[----:B--2---:R-:W-:Y:S05]  /*7aa0*/  @!P0 BRA `(.L_x_201) ;  /* 0xfffffffc00f08947 */ /* 0x004fea000383ffff */
[----:B------:R-:W-:Y:S05]  /*7ab0*/  BRA `(.L_x_222) ;  /* 0xfffffff800607947 */ /* 0x000fea000383ffff */
.L_x_223:
[----:B------:R-:W-:-:S00]  /*7ac0*/  BRA `(.L_x_223) ;  /* 0xfffffffc00fc7947 */ /* 0x000fc0000383ffff */
[----:B------:R-:W-:-:S00]  /*7ad0*/  NOP ;  /* 0x0000000000007918 */ /* 0x000fc00000000000 */
        /* <DEDUP_REMOVED lines=10> */
.L_x_224:


//--------------------- .nv.global.init           --------------------------
	.section	.nv.global.init,"aw",@progbits
.nv.global.init:
	.type		$str$22,@object
	.size		$str$22,($str$23 - $str$22)
$str$22:
        /*0000*/ 	.byte	0x6b, 0x5f, 0x74, 0x69, 0x6c, 0x65, 0x5f, 0x63, 0x6f, 0x75, 0x6e, 0x74, 0x20, 0x3e, 0x3d, 0x20
        /*0010*/ 	.byte	0x31, 0x00
	.type		$str$23,@object
	.size		$str$23,(__unnamed_1 - $str$23)
$str$23:
        /*0012*/ 	.byte	0x2f, 0x74, 0x6d, 0x70, 0x2f, 0x63, 0x75, 0x74, 0x6c, 0x61, 0x73, 0x73, 0x5f, 0x73, 0x77, 0x65
        /*0022*/ 	.byte	0x65, 0x70, 0x5f, 0x73, 0x72, 0x63, 0x2f, 0x69, 0x6e, 0x63, 0x6c, 0x75, 0x64, 0x65, 0x2f, 0x63
        /*0032*/ 	.byte	0x75, 0x74, 0x6c, 0x61, 0x73, 0x73, 0x2f, 0x67, 0x65, 0x6d, 0x6d, 0x2f, 0x63, 0x6f, 0x6c, 0x6c
        /*0042*/ 	.byte	0x65, 0x63, 0x74, 0x69, 0x76, 0x65, 0x2f, 0x73, 0x6d, 0x39, 0x30, 0x5f, 0x6d, 0x6d, 0x61, 0x5f
        /*0052*/ 	.byte	0x74, 0x6d, 0x61, 0x5f, 0x67, 0x6d, 0x6d, 0x61, 0x5f, 0x73, 0x73, 0x5f, 0x77, 0x61, 0x72, 0x70
        /*0062*/ 	.byte	0x73, 0x70, 0x65, 0x63, 0x69, 0x61, 0x6c, 0x69, 0x7a, 0x65, 0x64, 0x2e, 0x68, 0x70, 0x70, 0x00
	.type		__unnamed_1,@object
	.size		__unnamed_1,(.L_0 - __unnamed_1)
__unnamed_1:
        /*0072*/ 	.byte	0x76, 0x6f, 0x69, 0x64, 0x20, 0x63, 0x75, 0x74, 0x6c, 0x61, 0x73, 0x73, 0x3a, 0x3a, 0x67, 0x65
        /* <DEDUP_REMOVED lines=172> */
        /*0b42*/ 	.byte	0x69, 0x64, 0x65, 0x6e, 0x74, 0x69, 0x74, 0x79, 0x5d, 0x00
.L_0:


//--------------------- .nv.shared._ZN7cutlass13device_kernelINS_4gemm6kernel13GemmUniversalIN4cute5tupleIJiiiiEEENS1_10collective13CollectiveMmaINS1_34MainloopSm90TmaGmmaWarpSpecializedILi14ENS5_IJNS4_1CILi4EEENSA_ILi1EEESC_EEENS1_35KernelTmaWarpSpecializedCooperativeEEENS5_IJNSA_ILi128EEESG_NSA_ILi64EEEEEEaNS5_IJlSC_lEEEaSJ_NS4_8TiledMMAINS4_8MMA_AtomIJNS4_4SM904GMMA27MMA_64x128x32_S32S8S8_SS_TNEEEENS4_6LayoutINS5_IJNSA_ILi2EEESC_SC_EEENS5_IJSC_NSA_ILi0EEEST_EEEEENS5_IJNS4_10UnderscoreESW_SW_EEEEENS4_13SM90_TMA_LOADENS4_14ComposedLayoutINS4_7SwizzleILi2ELi4ELi3EEENS4_18smem_ptr_flag_bitsILi8EEENSQ_INS5_IJNSA_ILi8EEESH_EEENS5_IJSH_SC_EEEEEEEvNS4_8identityENS4_23SM90_TMA_LOAD_MULTICASTES19_vS1A_EENS_8epilogue10collective6detail29Sm90TmaWarpSpecializedAdapterINS1E_15DefaultEpilogueIaSJ_SJ_NS1D_6thread17LinearCombinationIaLi1EiiLNS1I_9ScaleType4KindE0ELNS_15FloatRoundStyleE2EaEENS1_15EpilogueDefaultEEEEEvvEEEEvNT_6ParamsE --------------------------
	.section	.nv.shared._ZN7cutlass13device_kernelINS_4gemm6kernel13GemmUniversalIN4cute5tupleIJiiiiEEENS1_10collective13CollectiveMmaINS1_34MainloopSm90TmaGmmaWarpSpecializedILi14ENS5_IJNS4_1CILi4EEENSA_ILi1EEESC_EEENS1_35KernelTmaWarpSpecializedCooperativeEEENS5_IJNSA_ILi128EEESG_NSA_ILi64EEEEEEaNS5_IJlSC_lEEEaSJ_NS4_8TiledMMAINS4_8MMA_AtomIJNS4_4SM904GMMA27MMA_64x128x32_S32S8S8_SS_TNEEEENS4_6LayoutINS5_IJNSA_ILi2EEESC_SC_EEENS5_IJSC_NSA_ILi0EEEST_EEEEENS5_IJNS4_10UnderscoreESW_SW_EEEEENS4_13SM90_TMA_LOADENS4_14ComposedLayoutINS4_7SwizzleILi2ELi4ELi3EEENS4_18smem_ptr_flag_bitsILi8EEENSQ_INS5_IJNSA_ILi8EEESH_EEENS5_IJSH_SC_EEEEEEEvNS4_8identityENS4_23SM90_TMA_LOAD_MULTICASTES19_vS1A_EENS_8epilogue10collective6detail29Sm90TmaWarpSpecializedAdapterINS1E_15DefaultEpilogueIaSJ_SJ_NS1D_6thread17LinearCombinationIaLi1EiiLNS1I_9ScaleType4KindE0ELNS_15FloatRoundStyleE2EaEENS1_15EpilogueDefaultEEEEEvvEEEEvNT_6ParamsE,"aw",@nobits
	.sectionflags	@""
	.align	16
	.zero		1024


//--------------------- .nv.shared.reserved.0     --------------------------
	.section	.nv.shared.reserved.0,"aw",@nobits
	.weak		__nv_reservedSMEM_offset_0_alias
	.size		__nv_reservedSMEM_offset_0_alias, 0, 0
	.other		__nv_reservedSMEM_offset_0_alias,@"STO_CUDA_RESERVED_SHARED STV_DEFAULT"
__nv_reservedSMEM_offset_0_alias:
	.zero		0


//--------------------- .nv.global                --------------------------
	.section	.nv.global,"aw",@nobits
.nv.global:
	.type		_ZN40_INTERNAL_86742beb_4_k_cu_adbda91c_250134cute1_E,@object
	.size		_ZN40_INTERNAL_86742beb_4_k_cu_adbda91c_250134cute1_E,(_ZN40_INTERNAL_86742beb_4_k_cu_adbda91c_250134cuda3std3__45__cpo6cbeginE - _ZN40_INTERNAL_86742beb_4_k_cu_adbda91c_250134cute1_E)
_ZN40_INTERNAL_86742beb_4_k_cu_adbda91c_250134cute1_E:
	.zero		1
	.type		_ZN40_INTERNAL_86742beb_4_k_cu_adbda91c_250134cuda3std3__45__cpo6cbeginE,@object
	.size		_ZN40_INTERNAL_86742beb_4_k_cu_adbda91c_250134cuda3std3__45__cpo6cbeginE,(_ZN40_INTERNAL_86742beb_4_k_cu_adbda91c_250134cuda3std3__48in_placeE - _ZN40_INTERNAL_86742beb_4_k_cu_adbda91c_250134cuda3std3__45__cpo6cbeginE)
_ZN40_INTERNAL_86742beb_4_k_cu_adbda91c_250134cuda3std3__45__cpo6cbeginE:
	.zero		1
	.type		_ZN40_INTERNAL_86742beb_4_k_cu_adbda91c_250134cuda3std3__48in_placeE,@object
	.size		_ZN40_INTERNAL_86742beb_4_k_cu_adbda91c_250134cuda3std3__48in_placeE,(_ZN40_INTERNAL_86742beb_4_k_cu_adbda91c_250134cuda3std6ranges3__45__cpo9iter_moveE - _ZN40_INTERNAL_86742beb_4_k_cu_adbda91c_250134cuda3std3__48in_placeE)
_ZN40_INTERNAL_86742beb_4_k_cu_adbda91c_250134cuda3std3__48in_placeE:
	.zero		1
	.type		_ZN40_INTERNAL_86742beb_4_k_cu_adbda91c_250134cuda3std6ranges3__45__cpo9iter_moveE,@object
	.size		_ZN40_INTERNAL_86742beb_4_k_cu_adbda91c_250134cuda3std6ranges3__45__cpo9iter_moveE,(_ZN40_INTERNAL_86742beb_4_k_cu_adbda91c_250134cuda3std3__45__cpo5beginE - _ZN40_INTERNAL_86742beb_4_k_cu_adbda91c_250134cuda3std6ranges3__45__cpo9iter_moveE)
_ZN40_INTERNAL_86742beb_4_k_cu_adbda91c_250134cuda3std6ranges3__45__cpo9iter_moveE:
	.zero		1
	.type		_ZN40_INTERNAL_86742beb_4_k_cu_adbda91c_250134cuda3std3__45__cpo5beginE,@object
	.size		_ZN40_INTERNAL_86742beb_4_k_cu_adbda91c_250134cuda3std3__45__cpo5beginE,(_ZN40_INTERNAL_86742beb_4_k_cu_adbda91c_250134cuda3std3__442_GLOBAL__N__86742beb_4_k_cu_adbda91c_250136ignoreE - _ZN40_INTERNAL_86742beb_4_k_cu_adbda91c_250134cuda3std3__45__cpo5beginE)
_ZN40_INTERNAL_86742beb_4_k_cu_adbda91c_250134cuda3std3__45__cpo5beginE:
	.zero		1
	.type		_ZN40_INTERNAL_86742beb_4_k_cu_adbda91c_250134cuda3std3__442_GLOBAL__N__86742beb_4_k_cu_adbda91c_250136ignoreE,@object
	.size		_ZN40_INTERNAL_86742beb_4_k_cu_adbda91c_250134cuda3std3__442_GLOBAL__N__86742beb_4_k_cu_adbda91c_250136ignoreE,(_ZN40_INTERNAL_86742beb_4_k_cu_adbda91c_250134cute7productE - _ZN40_INTERNAL_86742beb_4_k_cu_adbda91c_250134cuda3std3__442_GLOBAL__N__86742beb_4_k_cu_adbda91c_250136ignoreE)
_ZN40_INTERNAL_86742beb_4_k_cu_adbda91c_250134cuda3std3__442_GLOBAL__N__86742beb_4_k_cu_adbda91c_250136ignoreE:
	.zero		1
	.type		_ZN40_INTERNAL_86742beb_4_k_cu_adbda91c_250134cute7productE,@object
	.size		_ZN40_INTERNAL_86742beb_4_k_cu_adbda91c_250134cute7productE,(_ZN40_INTERNAL_86742beb_4_k_cu_adbda91c_250134cuda3std3__45__cpo3endE - _ZN40_INTERNAL_86742beb_4_k_cu_adbda91c_250134cute7productE)
_ZN40_INTERNAL_86742beb_4_k_cu_adbda91c_250134cute7productE:
	.zero		1
	.type		_ZN40_INTERNAL_86742beb_4_k_cu_adbda91c_250134cuda3std3__45__cpo3endE,@object
	.size		_ZN40_INTERNAL_86742beb_4_k_cu_adbda91c_250134cuda3std3__45__cpo3endE,(_ZN40_INTERNAL_86742beb_4_k_cu_adbda91c_250134cuda3std3__419piecewise_constructE - _ZN40_INTERNAL_86742beb_4_k_cu_adbda91c_250134cuda3std3__45__cpo3endE)
_ZN40_INTERNAL_86742beb_4_k_cu_adbda91c_250134cuda3std3__45__cpo3endE:
	.zero		1
	.type		_ZN40_INTERNAL_86742beb_4_k_cu_adbda91c_250134cuda3std3__419piecewise_constructE,@object
	.size		_ZN40_INTERNAL_86742beb_4_k_cu_adbda91c_250134cuda3std3__419piecewise_constructE,(_ZN40_INTERNAL_86742beb_4_k_cu_adbda91c_250134cuda3std3__45__cpo4cendE - _ZN40_INTERNAL_86742beb_4_k_cu_adbda91c_250134cuda3std3__419piecewise_constructE)
_ZN40_INTERNAL_86742beb_4_k_cu_adbda91c_250134cuda3std3__419piecewise_constructE:
	.zero		1
	.type		_ZN40_INTERNAL_86742beb_4_k_cu_adbda91c_250134cuda3std3__45__cpo4cendE,@object
	.size		_ZN40_INTERNAL_86742beb_4_k_cu_adbda91c_250134cuda3std3__45__cpo4cendE,(_ZN40_INTERNAL_86742beb_4_k_cu_adbda91c_250134cuda3std6ranges3__45__cpo4swapE - _ZN40_INTERNAL_86742beb_4_k_cu_adbda91c_250134cuda3std3__45__cpo4cendE)
_ZN40_INTERNAL_86742beb_4_k_cu_adbda91c_250134cuda3std3__45__cpo4cendE:
	.zero		1
	.type		_ZN40_INTERNAL_86742beb_4_k_cu_adbda91c_250134cuda3std6ranges3__45__cpo4swapE,@object
	.size		_ZN40_INTERNAL_86742beb_4_k_cu_adbda91c_250134cuda3std6ranges3__45__cpo4swapE,(.L_8 - _ZN40_INTERNAL_86742beb_4_k_cu_adbda91c_250134cuda3std6ranges3__45__cpo4swapE)
_ZN40_INTERNAL_86742beb_4_k_cu_adbda91c_250134cuda3std6ranges3__45__cpo4swapE:
	.zero		1
.L_8:


//--------------------- .nv.constant0._ZN7cutlass13device_kernelINS_4gemm6kernel13GemmUniversalIN4cute5tupleIJiiiiEEENS1_10collective13CollectiveMmaINS1_34MainloopSm90TmaGmmaWarpSpecializedILi14ENS5_IJNS4_1CILi4EEENSA_ILi1EEESC_EEENS1_35KernelTmaWarpSpecializedCooperativeEEENS5_IJNSA_ILi128EEESG_NSA_ILi64EEEEEEaNS5_IJlSC_lEEEaSJ_NS4_8TiledMMAINS4_8MMA_AtomIJNS4_4SM904GMMA27MMA_64x128x32_S32S8S8_SS_TNEEEENS4_6LayoutINS5_IJNSA_ILi2EEESC_SC_EEENS5_IJSC_NSA_ILi0EEEST_EEEEENS5_IJNS4_10UnderscoreESW_SW_EEEEENS4_13SM90_TMA_LOADENS4_14ComposedLayoutINS4_7SwizzleILi2ELi4ELi3EEENS4_18smem_ptr_flag_bitsILi8EEENSQ_INS5_IJNSA_ILi8EEESH_EEENS5_IJSH_SC_EEEEEEEvNS4_8identityENS4_23SM90_TMA_LOAD_MULTICASTES19_vS1A_EENS_8epilogue10collective6detail29Sm90TmaWarpSpecializedAdapterINS1E_15DefaultEpilogueIaSJ_SJ_NS1D_6thread17LinearCombinationIaLi1EiiLNS1I_9ScaleType4KindE0ELNS_15FloatRoundStyleE2EaEENS1_15EpilogueDefaultEEEEEvvEEEEvNT_6ParamsE --------------------------
	.section	.nv.constant0._ZN7cutlass13device_kernelINS_4gemm6kernel13GemmUniversalIN4cute5tupleIJiiiiEEENS1_10collective13CollectiveMmaINS1_34MainloopSm90TmaGmmaWarpSpecializedILi14ENS5_IJNS4_1CILi4EEENSA_ILi1EEESC_EEENS1_35KernelTmaWarpSpecializedCooperativeEEENS5_IJNSA_ILi128EEESG_NSA_ILi64EEEEEEaNS5_IJlSC_lEEEaSJ_NS4_8TiledMMAINS4_8MMA_AtomIJNS4_4SM904GMMA27MMA_64x128x32_S32S8S8_SS_TNEEEENS4_6LayoutINS5_IJNSA_ILi2EEESC_SC_EEENS5_IJSC_NSA_ILi0EEEST_EEEEENS5_IJNS4_10UnderscoreESW_SW_EEEEENS4_13SM90_TMA_LOADENS4_14ComposedLayoutINS4_7SwizzleILi2ELi4ELi3EEENS4_18smem_ptr_flag_bitsILi8EEENSQ_INS5_IJNSA_ILi8EEESH_EEENS5_IJSH_SC_EEEEEEEvNS4_8identityENS4_23SM90_TMA_LOAD_MULTICASTES19_vS1A_EENS_8epilogue10collective6detail29Sm90TmaWarpSpecializedAdapterINS1E_15DefaultEpilogueIaSJ_SJ_NS1D_6thread17LinearCombinationIaLi1EiiLNS1I_9ScaleType4KindE0ELNS_15FloatRoundStyleE2EaEENS1_15EpilogueDefaultEEEEEvvEEEEvNT_6ParamsE,"a",@progbits
	.sectionflags	@""
	.align	4
.nv.constant0._ZN7cutlass13device_kernelINS_4gemm6kernel13GemmUniversalIN4cute5tupleIJiiiiEEENS1_10collective13CollectiveMmaINS1_34MainloopSm90TmaGmmaWarpSpecializedILi14ENS5_IJNS4_1CILi4EEENSA_ILi1EEESC_EEENS1_35KernelTmaWarpSpecializedCooperativeEEENS5_IJNSA_ILi128EEESG_NSA_ILi64EEEEEEaNS5_IJlSC_lEEEaSJ_NS4_8TiledMMAINS4_8MMA_AtomIJNS4_4SM904GMMA27MMA_64x128x32_S32S8S8_SS_TNEEEENS4_6LayoutINS5_IJNSA_ILi2EEESC_SC_EEENS5_IJSC_NSA_ILi0EEEST_EEEEENS5_IJNS4_10UnderscoreESW_SW_EEEEENS4_13SM90_TMA_LOADENS4_14ComposedLayoutINS4_7SwizzleILi2ELi4ELi3EEENS4_18smem_ptr_flag_bitsILi8EEENSQ_INS5_IJNSA_ILi8EEESH_EEENS5_IJSH_SC_EEEEEEEvNS4_8identityENS4_23SM90_TMA_LOAD_MULTICASTES19_vS1A_EENS_8epilogue10collective6detail29Sm90TmaWarpSpecializedAdapterINS1E_15DefaultEpilogueIaSJ_SJ_NS1D_6thread17LinearCombinationIaLi1EiiLNS1I_9ScaleType4KindE0ELNS_15FloatRoundStyleE2EaEENS1_15EpilogueDefaultEEEEEvvEEEEvNT_6ParamsE:
	.zero		1664


//--------------------- SYMBOLS --------------------------

	.type		.nv.reservedSmem.offset0,@object
	.size		.nv.reservedSmem.offset0,0x4
	.type		__assertfail,@function
